	.target	sm_90a

	.elftype	@"ET_EXEC"


//--------------------- .note.nv.tkinfo           --------------------------
	.section	.note.nv.tkinfo,"",@"SHT_NOTE"
	.sectionflags	@"SHF_NOTE_NV_TKINFO"
	.tkinfo
        /*0018*/ 	.word	0x00000002
        /*0030*/ 	.string	""
        /*0030*/ 	.string	"ptxas"
        /*0030*/ 	.string	"Cuda compilation tools, release 13.0, V13.0.88"
        /*0030*/ 	.string	"Build cuda_13.0.r13.0/compiler.36424714_0"
        /*0030*/ 	.string	"-arch sm_90a -m 64 "



//--------------------- .note.nv.cuinfo           --------------------------
	.section	.note.nv.cuinfo,"",@"SHT_NOTE"
	.sectionflags	@"SHF_NOTE_NV_CUINFO"
        /*0018*/ 	.short	0x0002
        /*001a*/ 	.short	0x005a
        /*001c*/ 	.short	0x0082
	.zero		2


//--------------------- .nv.info                  --------------------------
	.section	.nv.info,"",@"SHT_CUDA_INFO"
	.align	4


	//----- nvinfo : EIATTR_REGCOUNT
	.align		4
        /*0000*/ 	.byte	0x04, 0x2f
        /*0002*/ 	.short	(.L_15 - .L_14)
	.align		4
.L_14:
        /*0004*/ 	.word	index@(_ZN7cutlass13device_kernelINS_4gemm6kernel13GemmUniversalIN4cute5tupleIJiiiiEEENS1_10collective13CollectiveMmaINS1_34MainloopSm90TmaGmmaWarpSpecializedILi3ENS5_IJNS4_1CILi1EEESB_SB_EEENS1_35KernelTmaWarpSpecializedCooperativeEEENS5_IJNSA_ILi256EEENSA_ILi16EEESF_EEEaNS5_IJlSB_lEEEaSI_NS4_8TiledMMAINS4_8MMA_AtomIJNS4_4SM904GMMA26MMA_64x16x32_S32S8S8_SS_TNEEEENS4_6LayoutINS5_IJNSA_ILi2EEESB_SB_EEENS5_IJSB_NSA_ILi0EEESS_EEEEENS5_IJNS4_10UnderscoreESV_SV_EEEEENS4_13SM90_TMA_LOADENS4_14ComposedLayoutINS4_7SwizzleILi3ELi4ELi3EEENS4_18smem_ptr_flag_bitsILi8EEENSP_INS5_IJNSA_ILi8EEENSA_ILi128EEEEEENS5_IJS15_SB_EEEEEEEvNS4_8identityESY_S19_vS1A_EENS_8epilogue10collective6detail29Sm90TmaWarpSpecializedAdapterINS1D_15DefaultEpilogueIaSI_SI_NS1C_6thread17LinearCombinationIaLi1EiiLNS1H_9ScaleType4KindE0ELNS_15FloatRoundStyleE2EaEENS1_15EpilogueDefaultEEEEEvvEEEEvNT_6ParamsE)
        /*0008*/ 	.word	0x000000a8


	//----- nvinfo : EIATTR_FRAME_SIZE
	.align		4
.L_15:
        /*000c*/ 	.byte	0x04, 0x11
        /*000e*/ 	.short	(.L_17 - .L_16)
	.align		4
.L_16:
        /*0010*/ 	.word	index@(_ZN7cutlass13device_kernelINS_4gemm6kernel13GemmUniversalIN4cute5tupleIJiiiiEEENS1_10collective13CollectiveMmaINS1_34MainloopSm90TmaGmmaWarpSpecializedILi3ENS5_IJNS4_1CILi1EEESB_SB_EEENS1_35KernelTmaWarpSpecializedCooperativeEEENS5_IJNSA_ILi256EEENSA_ILi16EEESF_EEEaNS5_IJlSB_lEEEaSI_NS4_8TiledMMAINS4_8MMA_AtomIJNS4_4SM904GMMA26MMA_64x16x32_S32S8S8_SS_TNEEEENS4_6LayoutINS5_IJNSA_ILi2EEESB_SB_EEENS5_IJSB_NSA_ILi0EEESS_EEEEENS5_IJNS4_10UnderscoreESV_SV_EEEEENS4_13SM90_TMA_LOADENS4_14ComposedLayoutINS4_7SwizzleILi3ELi4ELi3EEENS4_18smem_ptr_flag_bitsILi8EEENSP_INS5_IJNSA_ILi8EEENSA_ILi128EEEEEENS5_IJS15_SB_EEEEEEEvNS4_8identityESY_S19_vS1A_EENS_8epilogue10collective6detail29Sm90TmaWarpSpecializedAdapterINS1D_15DefaultEpilogueIaSI_SI_NS1C_6thread17LinearCombinationIaLi1EiiLNS1H_9ScaleType4KindE0ELNS_15FloatRoundStyleE2EaEENS1_15EpilogueDefaultEEEEEvvEEEEvNT_6ParamsE)
        /*0014*/ 	.word	0x00000000


	//----- nvinfo : EIATTR_MIN_STACK_SIZE
	.align		4
.L_17:
        /*0018*/ 	.byte	0x04, 0x12
        /*001a*/ 	.short	(.L_19 - .L_18)
	.align		4
.L_18:
        /*001c*/ 	.word	index@(_ZN7cutlass13device_kernelINS_4gemm6kernel13GemmUniversalIN4cute5tupleIJiiiiEEENS1_10collective13CollectiveMmaINS1_34MainloopSm90TmaGmmaWarpSpecializedILi3ENS5_IJNS4_1CILi1EEESB_SB_EEENS1_35KernelTmaWarpSpecializedCooperativeEEENS5_IJNSA_ILi256EEENSA_ILi16EEESF_EEEaNS5_IJlSB_lEEEaSI_NS4_8TiledMMAINS4_8MMA_AtomIJNS4_4SM904GMMA26MMA_64x16x32_S32S8S8_SS_TNEEEENS4_6LayoutINS5_IJNSA_ILi2EEESB_SB_EEENS5_IJSB_NSA_ILi0EEESS_EEEEENS5_IJNS4_10UnderscoreESV_SV_EEEEENS4_13SM90_TMA_LOADENS4_14ComposedLayoutINS4_7SwizzleILi3ELi4ELi3EEENS4_18smem_ptr_flag_bitsILi8EEENSP_INS5_IJNSA_ILi8EEENSA_ILi128EEEEEENS5_IJS15_SB_EEEEEEEvNS4_8identityESY_S19_vS1A_EENS_8epilogue10collective6detail29Sm90TmaWarpSpecializedAdapterINS1D_15DefaultEpilogueIaSI_SI_NS1C_6thread17LinearCombinationIaLi1EiiLNS1H_9ScaleType4KindE0ELNS_15FloatRoundStyleE2EaEENS1_15EpilogueDefaultEEEEEvvEEEEvNT_6ParamsE)
        /*0020*/ 	.word	0x00000000
.L_19:


//--------------------- .nv.compat                --------------------------
	.section	.nv.compat,"",@"SHT_CUDA_COMPAT_INFO"
	.align	4
        /*0000*/ 	.byte	0x02, 0x09, 0x01, 0x00, 0x02, 0x02, 0x04, 0x00, 0x02, 0x05, 0x05, 0x00, 0x03, 0x07, 0x01, 0x01
        /*0010*/ 	.byte	0x02, 0x03, 0x01, 0x00, 0x02, 0x06, 0x01, 0x00, 0x04, 0x0b, 0x08, 0x00, 0x00, 0x00, 0x00, 0x00
        /*0020*/ 	.byte	0x00, 0x00, 0x00, 0x00


//--------------------- .nv.info._ZN7cutlass13device_kernelINS_4gemm6kernel13GemmUniversalIN4cute5tupleIJiiiiEEENS1_10collective13CollectiveMmaINS1_34MainloopSm90TmaGmmaWarpSpecializedILi3ENS5_IJNS4_1CILi1EEESB_SB_EEENS1_35KernelTmaWarpSpecializedCooperativeEEENS5_IJNSA_ILi256EEENSA_ILi16EEESF_EEEaNS5_IJlSB_lEEEaSI_NS4_8TiledMMAINS4_8MMA_AtomIJNS4_4SM904GMMA26MMA_64x16x32_S32S8S8_SS_TNEEEENS4_6LayoutINS5_IJNSA_ILi2EEESB_SB_EEENS5_IJSB_NSA_ILi0EEESS_EEEEENS5_IJNS4_10UnderscoreESV_SV_EEEEENS4_13SM90_TMA_LOADENS4_14ComposedLayoutINS4_7SwizzleILi3ELi4ELi3EEENS4_18smem_ptr_flag_bitsILi8EEENSP_INS5_IJNSA_ILi8EEENSA_ILi128EEEEEENS5_IJS15_SB_EEEEEEEvNS4_8identityESY_S19_vS1A_EENS_8epilogue10collective6detail29Sm90TmaWarpSpecializedAdapterINS1D_15DefaultEpilogueIaSI_SI_NS1C_6thread17LinearCombinationIaLi1EiiLNS1H_9ScaleType4KindE0ELNS_15FloatRoundStyleE2EaEENS1_15EpilogueDefaultEEEEEvvEEEEvNT_6ParamsE --------------------------
	.section	.nv.info._ZN7cutlass13device_kernelINS_4gemm6kernel13GemmUniversalIN4cute5tupleIJiiiiEEENS1_10collective13CollectiveMmaINS1_34MainloopSm90TmaGmmaWarpSpecializedILi3ENS5_IJNS4_1CILi1EEESB_SB_EEENS1_35KernelTmaWarpSpecializedCooperativeEEENS5_IJNSA_ILi256EEENSA_ILi16EEESF_EEEaNS5_IJlSB_lEEEaSI_NS4_8TiledMMAINS4_8MMA_AtomIJNS4_4SM904GMMA26MMA_64x16x32_S32S8S8_SS_TNEEEENS4_6LayoutINS5_IJNSA_ILi2EEESB_SB_EEENS5_IJSB_NSA_ILi0EEESS_EEEEENS5_IJNS4_10UnderscoreESV_SV_EEEEENS4_13SM90_TMA_LOADENS4_14ComposedLayoutINS4_7SwizzleILi3ELi4ELi3EEENS4_18smem_ptr_flag_bitsILi8EEENSP_INS5_IJNSA_ILi8EEENSA_ILi128EEEEEENS5_IJS15_SB_EEEEEEEvNS4_8identityESY_S19_vS1A_EENS_8epilogue10collective6detail29Sm90TmaWarpSpecializedAdapterINS1D_15DefaultEpilogueIaSI_SI_NS1C_6thread17LinearCombinationIaLi1EiiLNS1H_9ScaleType4KindE0ELNS_15FloatRoundStyleE2EaEENS1_15EpilogueDefaultEEEEEvvEEEEvNT_6ParamsE,"",@"SHT_CUDA_INFO"
	.sectionflags	@""
	.align	4


	//----- nvinfo : EIATTR_CUDA_API_VERSION
	.align		4
        /*0000*/ 	.byte	0x04, 0x37
        /*0002*/ 	.short	(.L_21 - .L_20)
.L_20:
        /*0004*/ 	.word	0x00000082


	//----- nvinfo : EIATTR_KPARAM_INFO
	.align		4
.L_21:
        /*0008*/ 	.byte	0x04, 0x17
        /*000a*/ 	.short	(.L_23 - .L_22)
.L_22:
        /*000c*/ 	.word	0x00000000
        /*0010*/ 	.short	0x0000
        /*0012*/ 	.short	0x0070
        /*0014*/ 	.byte	0x00, 0xf0, 0x01, 0x10


	//----- nvinfo : EIATTR_SPARSE_MMA_MASK
	.align		4
.L_23:
        /*0018*/ 	.byte	0x03, 0x50
        /*001a*/ 	.short	0x0000


	//----- nvinfo : EIATTR_MAXREG_COUNT
	.align		4
        /*001c*/ 	.byte	0x03, 0x1b
        /*001e*/ 	.short	0x00a8


	//----- nvinfo : EIATTR_NUM_BARRIERS
	.align		4
        /*0020*/ 	.byte	0x02, 0x4c
        /*0022*/ 	.byte	0x01
	.zero		1


	//----- nvinfo : EIATTR_EXTERNS
	.align		4
        /*0024*/ 	.byte	0x04, 0x0f
        /*0026*/ 	.short	(.L_25 - .L_24)


	//   ....[0]....
	.align		4
.L_24:
        /*0028*/ 	.word	index@(__assertfail)


	//----- nvinfo : EIATTR_MERCURY_ISA_VERSION
	.align		4
.L_25:
        /*002c*/ 	.byte	0x03, 0x5f
        /*002e*/ 	.short	0x0101


	//----- nvinfo : EIATTR_INT_WARP_WIDE_INSTR_OFFSETS
	.align		4
        /*0030*/ 	.byte	0x04, 0x31
        /*0032*/ 	.short	(.L_27 - .L_26)


	//   ....[0]....
.L_26:
        /*0034*/ 	.word	0x000003a0


	//   ....[1]....
        /*0038*/ 	.word	0x000003d0


	//   ....[2]....
        /*003c*/ 	.word	0x000004b0


	//----- nvinfo : EIATTR_COOP_GROUP_MASK_REGIDS
	.align		4
.L_27:
        /*0040*/ 	.byte	0x04, 0x29
        /*0042*/ 	.short	(.L_29 - .L_28)


	//   ....[0]....
.L_28:
        /*0044*/ 	.word	0xffffffff


	//   ....[1]....
        /*0048*/ 	.word	0xffffffff


	//   ....[2]....
        /*004c*/ 	.word	0xffffffff


	//   ....[3]....
        /*0050*/ 	.word	0xffffffff


	//   ....[4]....
        /*0054*/ 	.word	0xffffffff


	//----- nvinfo : EIATTR_COOP_GROUP_INSTR_OFFSETS
	.align		4
.L_29:
        /*0058*/ 	.byte	0x04, 0x28
        /*005a*/ 	.short	(.L_31 - .L_30)


	//   ....[0]....
.L_30:
        /*005c*/ 	.word	0x00000060


	//   ....[1]....
        /*0060*/ 	.word	0x00000070


	//   ....[2]....
        /*0064*/ 	.word	0x00000130


	//   ....[3]....
        /*0068*/ 	.word	0x000002a0


	//   ....[4]....
        /*006c*/ 	.word	0x00000ff0


	//----- nvinfo : EIATTR_REG_RECONFIG
	.align		4
.L_31:
        /*0070*/ 	.byte	0x01, 0x54
	.zero		2


	//----- nvinfo : EIATTR_SYSCALL_OFFSETS
	.align		4
        /*0074*/ 	.byte	0x04, 0x46
        /*0076*/ 	.short	(.L_33 - .L_32)


	//   ....[0]....
.L_32:
        /*0078*/ 	.word	0x000011c0


	//----- nvinfo : EIATTR_MBARRIER_INSTR_OFFSETS
	.align		4
.L_33:
        /*007c*/ 	.byte	0x04, 0x39
        /*007e*/ 	.short	(.L_35 - .L_34)


	//   ....[0]....
.L_34:
        /*0080*/ 	.word	0x00000230
        /*0084*/ 	.word	0x000000ff
        /*0088*/ 	.word	0x00000000
        /*008c*/ 	.short	0x0100
        /*008e*/ 	.byte	0x08
	.zero		1


	//   ....[1]....
        /*0090*/ 	.word	0x00000240
        /*0094*/ 	.word	0x000000ff
        /*0098*/ 	.word	0x00000018
        /*009c*/ 	.short	0x0100
        /*009e*/ 	.byte	0x08
	.zero		1


	//   ....[2]....
        /*00a0*/ 	.word	0x00000250
        /*00a4*/ 	.word	0x000000ff
        /*00a8*/ 	.word	0x00000008
        /*00ac*/ 	.short	0x0100
        /*00ae*/ 	.byte	0x08
	.zero		1


	//   ....[3]....
        /*00b0*/ 	.word	0x00000260
        /*00b4*/ 	.word	0x000000ff
        /*00b8*/ 	.word	0x00000020
        /*00bc*/ 	.short	0x0100
        /*00be*/ 	.byte	0x08
	.zero		1


	//   ....[4]....
        /*00c0*/ 	.word	0x00000270
        /*00c4*/ 	.word	0x000000ff
        /*00c8*/ 	.word	0x00000010
        /*00cc*/ 	.short	0x0100
        /*00ce*/ 	.byte	0x08
	.zero		1


	//   ....[5]....
        /*00d0*/ 	.word	0x00000280
        /*00d4*/ 	.word	0x000000ff
        /*00d8*/ 	.word	0x00000028
        /*00dc*/ 	.short	0x0100
        /*00de*/ 	.byte	0x08
	.zero		1


	//   ....[6]....
        /*00e0*/ 	.word	0x00000520
        /*00e4*/ 	.word	0x000000ff
        /*00e8*/ 	.word	0x00000040
        /*00ec*/ 	.short	0x0100
        /*00ee*/ 	.byte	0x06
	.zero		1


	//   ....[7]....
        /*00f0*/ 	.word	0x00000580
        /*00f4*/ 	.word	0x000000ff
        /*00f8*/ 	.word	0x00000048
        /*00fc*/ 	.short	0x0100
        /*00fe*/ 	.byte	0x06
	.zero		1


	//   ....[8]....
        /*0100*/ 	.word	0x00001280
        /*0104*/ 	.word	0x00000003
        /*0108*/ 	.word	0x00000000
        /*010c*/ 	.short	0x010a
        /*010e*/ 	.byte	0x3f
	.zero		1


	//   ....[9]....
        /*0110*/ 	.word	0x000012c0
        /*0114*/ 	.word	0x00000003
        /*0118*/ 	.word	0x00000000
        /*011c*/ 	.short	0x010a
        /*011e*/ 	.byte	0x3f
	.zero		1


	//   ....[10]....
        /*0120*/ 	.word	0x00001b50
        /*0124*/ 	.word	0x00000005
        /*0128*/ 	.word	0x00000000
        /*012c*/ 	.short	0x010a
        /*012e*/ 	.byte	0x3f
	.zero		1


	//   ....[11]....
        /*0130*/ 	.word	0x00001b90
        /*0134*/ 	.word	0x00000005
        /*0138*/ 	.word	0x00000000
        /*013c*/ 	.short	0x010a
        /*013e*/ 	.byte	0x3f
	.zero		1


	//   ....[12]....
        /*0140*/ 	.word	0x000022b0
        /*0144*/ 	.word	0x00000004
        /*0148*/ 	.word	0x00000000
        /*014c*/ 	.short	0x0101
        /*014e*/ 	.byte	0x3f
	.zero		1


	//   ....[13]....
        /*0150*/ 	.word	0x00002490
        /*0154*/ 	.word	0x00000000
        /*0158*/ 	.word	0x00000000
        /*015c*/ 	.short	0x0101
        /*015e*/ 	.byte	0x3f
	.zero		1


	//   ....[14]....
        /*0160*/ 	.word	0x00004710
        /*0164*/ 	.word	0x0000000e
        /*0168*/ 	.word	0x00000018
        /*016c*/ 	.short	0x010a
        /*016e*/ 	.byte	0x3f
	.zero		1


	//   ....[15]....
        /*0170*/ 	.word	0x00004b60
        /*0174*/ 	.word	0x00000006
        /*0178*/ 	.word	0x00000048
        /*017c*/ 	.short	0x0101
        /*017e*/ 	.byte	0x3f
	.zero		1


	//   ....[16]....
        /*0180*/ 	.word	0x00005280
        /*0184*/ 	.word	0x00000007
        /*0188*/ 	.word	0x00000000
        /*018c*/ 	.short	0x010a
        /*018e*/ 	.byte	0x3f
	.zero		1


	//   ....[17]....
        /*0190*/ 	.word	0x00005300
        /*0194*/ 	.word	0x00000009
        /*0198*/ 	.word	0x00000000
        /*019c*/ 	.short	0x010a
        /*019e*/ 	.byte	0x3f
	.zero		1


	//   ....[18]....
        /*01a0*/ 	.word	0x00005390
        /*01a4*/ 	.word	0x00000003
        /*01a8*/ 	.word	0x00000000
        /*01ac*/ 	.short	0x010a
        /*01ae*/ 	.byte	0x3f
	.zero		1


	//   ....[19]....
        /*01b0*/ 	.word	0x000053f0
        /*01b4*/ 	.word	0x00000003
        /*01b8*/ 	.word	0x00000000
        /*01bc*/ 	.short	0x010a
        /*01be*/ 	.byte	0x3f
	.zero		1


	//   ....[20]....
        /*01c0*/ 	.word	0x00005440
        /*01c4*/ 	.word	0x00000005
        /*01c8*/ 	.word	0x00000000
        /*01cc*/ 	.short	0x010a
        /*01ce*/ 	.byte	0x3f
	.zero		1


	//   ....[21]....
        /*01d0*/ 	.word	0x00005510
        /*01d4*/ 	.word	0x0000000e
        /*01d8*/ 	.word	0x00000018
        /*01dc*/ 	.short	0x010a
        /*01de*/ 	.byte	0x3f
	.zero		1


	//   ....[22]....
        /*01e0*/ 	.word	0x000055e0
        /*01e4*/ 	.word	0x00000007
        /*01e8*/ 	.word	0x00000000
        /*01ec*/ 	.short	0x010a
        /*01ee*/ 	.byte	0x3f
	.zero		1


	//   ....[23]....
        /*01f0*/ 	.word	0x00005630
        /*01f4*/ 	.word	0x00000009
        /*01f8*/ 	.word	0x00000000
        /*01fc*/ 	.short	0x010a
        /*01fe*/ 	.byte	0x3f
	.zero		1


	//----- nvinfo : EIATTR_NUM_MBARRIERS
	.align		4
.L_35:
        /*0200*/ 	.byte	0x03, 0x38
        /*0202*/ 	.short	0x0008


	//----- nvinfo : EIATTR_EXIT_INSTR_OFFSETS
	.align		4
        /*0204*/ 	.byte	0x04, 0x1c
        /*0206*/ 	.short	(.L_37 - .L_36)


	//   ....[0]....
.L_36:
        /*0208*/ 	.word	0x000005d0


	//   ....[1]....
        /*020c*/ 	.word	0x00000ea0


	//   ....[2]....
        /*0210*/ 	.word	0x00003d80


	//   ....[3]....
        /*0214*/ 	.word	0x000043b0


	//   ....[4]....
        /*0218*/ 	.word	0x000053e0


	//----- nvinfo : EIATTR_MAX_THREADS
	.align		4
.L_37:
        /*021c*/ 	.byte	0x04, 0x05
        /*021e*/ 	.short	(.L_39 - .L_38)
.L_38:
        /*0220*/ 	.word	0x00000180
        /*0224*/ 	.word	0x00000001
        /*0228*/ 	.word	0x00000001


	//----- nvinfo : EIATTR_CRS_STACK_SIZE
	.align		4
.L_39:
        /*022c*/ 	.byte	0x04, 0x1e
        /*022e*/ 	.short	(.L_41 - .L_40)
.L_40:
        /*0230*/ 	.word	0x00000000


	//----- nvinfo : EIATTR_CBANK_PARAM_SIZE
	.align		4
.L_41:
        /*0234*/ 	.byte	0x03, 0x19
        /*0236*/ 	.short	0x0470


	//----- nvinfo : EIATTR_PARAM_CBANK
	.align		4
        /*0238*/ 	.byte	0x04, 0x0a
        /*023a*/ 	.short	(.L_43 - .L_42)
	.align		4
.L_42:
        /*023c*/ 	.word	index@(.nv.constant0._ZN7cutlass13device_kernelINS_4gemm6kernel13GemmUniversalIN4cute5tupleIJiiiiEEENS1_10collective13CollectiveMmaINS1_34MainloopSm90TmaGmmaWarpSpecializedILi3ENS5_IJNS4_1CILi1EEESB_SB_EEENS1_35KernelTmaWarpSpecializedCooperativeEEENS5_IJNSA_ILi256EEENSA_ILi16EEESF_EEEaNS5_IJlSB_lEEEaSI_NS4_8TiledMMAINS4_8MMA_AtomIJNS4_4SM904GMMA26MMA_64x16x32_S32S8S8_SS_TNEEEENS4_6LayoutINS5_IJNSA_ILi2EEESB_SB_EEENS5_IJSB_NSA_ILi0EEESS_EEEEENS5_IJNS4_10UnderscoreESV_SV_EEEEENS4_13SM90_TMA_LOADENS4_14ComposedLayoutINS4_7SwizzleILi3ELi4ELi3EEENS4_18smem_ptr_flag_bitsILi8EEENSP_INS5_IJNSA_ILi8EEENSA_ILi128EEEEEENS5_IJS15_SB_EEEEEEEvNS4_8identityESY_S19_vS1A_EENS_8epilogue10collective6detail29Sm90TmaWarpSpecializedAdapterINS1D_15DefaultEpilogueIaSI_SI_NS1C_6thread17LinearCombinationIaLi1EiiLNS1H_9ScaleType4KindE0ELNS_15FloatRoundStyleE2EaEENS1_15EpilogueDefaultEEEEEvvEEEEvNT_6ParamsE)
        /*0240*/ 	.short	0x0210
        /*0242*/ 	.short	0x0470


	//----- nvinfo : EIATTR_SW_WAR
	.align		4
.L_43:
        /*0244*/ 	.byte	0x04, 0x36
        /*0246*/ 	.short	(.L_45 - .L_44)
.L_44:
        /*0248*/ 	.word	0x00000008
.L_45:


//--------------------- .nv.callgraph             --------------------------
	.section	.nv.callgraph,"",@"SHT_CUDA_CALLGRAPH"
	.align	4
	.sectionentsize	8
	.align		4
        /*0000*/ 	.word	0x00000000
	.align		4
        /*0004*/ 	.word	0xffffffff
	.align		4
        /*0008*/ 	.word	index@(_ZN7cutlass13device_kernelINS_4gemm6kernel13GemmUniversalIN4cute5tupleIJiiiiEEENS1_10collective13CollectiveMmaINS1_34MainloopSm90TmaGmmaWarpSpecializedILi3ENS5_IJNS4_1CILi1EEESB_SB_EEENS1_35KernelTmaWarpSpecializedCooperativeEEENS5_IJNSA_ILi256EEENSA_ILi16EEESF_EEEaNS5_IJlSB_lEEEaSI_NS4_8TiledMMAINS4_8MMA_AtomIJNS4_4SM904GMMA26MMA_64x16x32_S32S8S8_SS_TNEEEENS4_6LayoutINS5_IJNSA_ILi2EEESB_SB_EEENS5_IJSB_NSA_ILi0EEESS_EEEEENS5_IJNS4_10UnderscoreESV_SV_EEEEENS4_13SM90_TMA_LOADENS4_14ComposedLayoutINS4_7SwizzleILi3ELi4ELi3EEENS4_18smem_ptr_flag_bitsILi8EEENSP_INS5_IJNSA_ILi8EEENSA_ILi128EEEEEENS5_IJS15_SB_EEEEEEEvNS4_8identityESY_S19_vS1A_EENS_8epilogue10collective6detail29Sm90TmaWarpSpecializedAdapterINS1D_15DefaultEpilogueIaSI_SI_NS1C_6thread17LinearCombinationIaLi1EiiLNS1H_9ScaleType4KindE0ELNS_15FloatRoundStyleE2EaEENS1_15EpilogueDefaultEEEEEvvEEEEvNT_6ParamsE)
	.align		4
        /*000c*/ 	.word	index@(__assertfail)
	.align		4
        /*0010*/ 	.word	0x00000000
	.align		4
        /*0014*/ 	.word	0xfffffffe
	.align		4
        /*0018*/ 	.word	0x00000000
	.align		4
        /*001c*/ 	.word	0xfffffffd
	.align		4
        /*0020*/ 	.word	0x00000000
	.align		4
        /*0024*/ 	.word	0xfffffffc


//--------------------- .nv.constant4             --------------------------
	.section	.nv.constant4,"a",@progbits
	.align	8
	.align		8
.nv.constant4:
        /*0000*/ 	.dword	__assertfail
	.align		8
        /*0008*/ 	.dword	__unnamed_1
	.align		8
        /*0010*/ 	.dword	_ZN39_INTERNAL_a2bc6f27_4_k_cu_73c39de6_52754cuda3std3__45__cpo5beginE
	.align		8
        /*0018*/ 	.dword	_ZN39_INTERNAL_a2bc6f27_4_k_cu_73c39de6_52754cuda3std3__45__cpo3endE
	.align		8
        /*0020*/ 	.dword	_ZN39_INTERNAL_a2bc6f27_4_k_cu_73c39de6_52754cuda3std3__45__cpo6cbeginE
	.align		8
        /*0028*/ 	.dword	_ZN39_INTERNAL_a2bc6f27_4_k_cu_73c39de6_52754cuda3std3__45__cpo4cendE
	.align		8
        /*0030*/ 	.dword	_ZN39_INTERNAL_a2bc6f27_4_k_cu_73c39de6_52754cuda3std3__441_GLOBAL__N__a2bc6f27_4_k_cu_73c39de6_52756ignoreE
	.align		8
        /*0038*/ 	.dword	_ZN39_INTERNAL_a2bc6f27_4_k_cu_73c39de6_52754cuda3std3__419piecewise_constructE
	.align		8
        /*0040*/ 	.dword	_ZN39_INTERNAL_a2bc6f27_4_k_cu_73c39de6_52754cuda3std3__48in_placeE
	.align		8
        /*0048*/ 	.dword	_ZN39_INTERNAL_a2bc6f27_4_k_cu_73c39de6_52754cuda3std6ranges3__45__cpo4swapE
	.align		8
        /*0050*/ 	.dword	_ZN39_INTERNAL_a2bc6f27_4_k_cu_73c39de6_52754cuda3std6ranges3__45__cpo9iter_moveE
	.align		8
        /*0058*/ 	.dword	_ZN39_INTERNAL_a2bc6f27_4_k_cu_73c39de6_52754cute7productE
	.align		8
        /*0060*/ 	.dword	_ZN39_INTERNAL_a2bc6f27_4_k_cu_73c39de6_52754cute1_E
	.align		8
        /*0068*/ 	.dword	$str$22
	.align		8
        /*0070*/ 	.dword	$str$23


//--------------------- .text._ZN7cutlass13device_kernelINS_4gemm6kernel13GemmUniversalIN4cute5tupleIJiiiiEEENS1_10collective13CollectiveMmaINS1_34MainloopSm90TmaGmmaWarpSpecializedILi3ENS5_IJNS4_1CILi1EEESB_SB_EEENS1_35KernelTmaWarpSpecializedCooperativeEEENS5_IJNSA_ILi256EEENSA_ILi16EEESF_EEEaNS5_IJlSB_lEEEaSI_NS4_8TiledMMAINS4_8MMA_AtomIJNS4_4SM904GMMA26MMA_64x16x32_S32S8S8_SS_TNEEEENS4_6LayoutINS5_IJNSA_ILi2EEESB_SB_EEENS5_IJSB_NSA_ILi0EEESS_EEEEENS5_IJNS4_10UnderscoreESV_SV_EEEEENS4_13SM90_TMA_LOADENS4_14ComposedLayoutINS4_7SwizzleILi3ELi4ELi3EEENS4_18smem_ptr_flag_bitsILi8EEENSP_INS5_IJNSA_ILi8EEENSA_ILi128EEEEEENS5_IJS15_SB_EEEEEEEvNS4_8identityESY_S19_vS1A_EENS_8epilogue10collective6detail29Sm90TmaWarpSpecializedAdapterINS1D_15DefaultEpilogueIaSI_SI_NS1C_6thread17LinearCombinationIaLi1EiiLNS1H_9ScaleType4KindE0ELNS_15FloatRoundStyleE2EaEENS1_15EpilogueDefaultEEEEEvvEEEEvNT_6ParamsE --------------------------
	.section	.text._ZN7cutlass13device_kernelINS_4gemm6kernel13GemmUniversalIN4cute5tupleIJiiiiEEENS1_10collective13CollectiveMmaINS1_34MainloopSm90TmaGmmaWarpSpecializedILi3ENS5_IJNS4_1CILi1EEESB_SB_EEENS1_35KernelTmaWarpSpecializedCooperativeEEENS5_IJNSA_ILi256EEENSA_ILi16EEESF_EEEaNS5_IJlSB_lEEEaSI_NS4_8TiledMMAINS4_8MMA_AtomIJNS4_4SM904GMMA26MMA_64x16x32_S32S8S8_SS_TNEEEENS4_6LayoutINS5_IJNSA_ILi2EEESB_SB_EEENS5_IJSB_NSA_ILi0EEESS_EEEEENS5_IJNS4_10UnderscoreESV_SV_EEEEENS4_13SM90_TMA_LOADENS4_14ComposedLayoutINS4_7SwizzleILi3ELi4ELi3EEENS4_18smem_ptr_flag_bitsILi8EEENSP_INS5_IJNSA_ILi8EEENSA_ILi128EEEEEENS5_IJS15_SB_EEEEEEEvNS4_8identityESY_S19_vS1A_EENS_8epilogue10collective6detail29Sm90TmaWarpSpecializedAdapterINS1D_15DefaultEpilogueIaSI_SI_NS1C_6thread17LinearCombinationIaLi1EiiLNS1H_9ScaleType4KindE0ELNS_15FloatRoundStyleE2EaEENS1_15EpilogueDefaultEEEEEvvEEEEvNT_6ParamsE,"ax",@progbits
	.align	128
.text._ZN7cutlass13device_kernelINS_4gemm6kernel13GemmUniversalIN4cute5tupleIJiiiiEEENS1_10collective13CollectiveMmaINS1_34MainloopSm90TmaGmmaWarpSpecializedILi3ENS5_IJNS4_1CILi1EEESB_SB_EEENS1_35KernelTmaWarpSpecializedCooperativeEEENS5_IJNSA_ILi256EEENSA_ILi16EEESF_EEEaNS5_IJlSB_lEEEaSI_NS4_8TiledMMAINS4_8MMA_AtomIJNS4_4SM904GMMA26MMA_64x16x32_S32S8S8_SS_TNEEEENS4_6LayoutINS5_IJNSA_ILi2EEESB_SB_EEENS5_IJSB_NSA_ILi0EEESS_EEEEENS5_IJNS4_10UnderscoreESV_SV_EEEEENS4_13SM90_TMA_LOADENS4_14ComposedLayoutINS4_7SwizzleILi3ELi4ELi3EEENS4_18smem_ptr_flag_bitsILi8EEENSP_INS5_IJNSA_ILi8EEENSA_ILi128EEEEEENS5_IJS15_SB_EEEEEEEvNS4_8identityESY_S19_vS1A_EENS_8epilogue10collective6detail29Sm90TmaWarpSpecializedAdapterINS1D_15DefaultEpilogueIaSI_SI_NS1C_6thread17LinearCombinationIaLi1EiiLNS1H_9ScaleType4KindE0ELNS_15FloatRoundStyleE2EaEENS1_15EpilogueDefaultEEEEEvvEEEEvNT_6ParamsE:
        .type           _ZN7cutlass13device_kernelINS_4gemm6kernel13GemmUniversalIN4cute5tupleIJiiiiEEENS1_10collective13CollectiveMmaINS1_34MainloopSm90TmaGmmaWarpSpecializedILi3ENS5_IJNS4_1CILi1EEESB_SB_EEENS1_35KernelTmaWarpSpecializedCooperativeEEENS5_IJNSA_ILi256EEENSA_ILi16EEESF_EEEaNS5_IJlSB_lEEEaSI_NS4_8TiledMMAINS4_8MMA_AtomIJNS4_4SM904GMMA26MMA_64x16x32_S32S8S8_SS_TNEEEENS4_6LayoutINS5_IJNSA_ILi2EEESB_SB_EEENS5_IJSB_NSA_ILi0EEESS_EEEEENS5_IJNS4_10UnderscoreESV_SV_EEEEENS4_13SM90_TMA_LOADENS4_14ComposedLayoutINS4_7SwizzleILi3ELi4ELi3EEENS4_18smem_ptr_flag_bitsILi8EEENSP_INS5_IJNSA_ILi8EEENSA_ILi128EEEEEENS5_IJS15_SB_EEEEEEEvNS4_8identityESY_S19_vS1A_EENS_8epilogue10collective6detail29Sm90TmaWarpSpecializedAdapterINS1D_15DefaultEpilogueIaSI_SI_NS1C_6thread17LinearCombinationIaLi1EiiLNS1H_9ScaleType4KindE0ELNS_15FloatRoundStyleE2EaEENS1_15EpilogueDefaultEEEEEvvEEEEvNT_6ParamsE,@function
        .size           _ZN7cutlass13device_kernelINS_4gemm6kernel13GemmUniversalIN4cute5tupleIJiiiiEEENS1_10collective13CollectiveMmaINS1_34MainloopSm90TmaGmmaWarpSpecializedILi3ENS5_IJNS4_1CILi1EEESB_SB_EEENS1_35KernelTmaWarpSpecializedCooperativeEEENS5_IJNSA_ILi256EEENSA_ILi16EEESF_EEEaNS5_IJlSB_lEEEaSI_NS4_8TiledMMAINS4_8MMA_AtomIJNS4_4SM904GMMA26MMA_64x16x32_S32S8S8_SS_TNEEEENS4_6LayoutINS5_IJNSA_ILi2EEESB_SB_EEENS5_IJSB_NSA_ILi0EEESS_EEEEENS5_IJNS4_10UnderscoreESV_SV_EEEEENS4_13SM90_TMA_LOADENS4_14ComposedLayoutINS4_7SwizzleILi3ELi4ELi3EEENS4_18smem_ptr_flag_bitsILi8EEENSP_INS5_IJNSA_ILi8EEENSA_ILi128EEEEEENS5_IJS15_SB_EEEEEEEvNS4_8identityESY_S19_vS1A_EENS_8epilogue10collective6detail29Sm90TmaWarpSpecializedAdapterINS1D_15DefaultEpilogueIaSI_SI_NS1C_6thread17LinearCombinationIaLi1EiiLNS1H_9ScaleType4KindE0ELNS_15FloatRoundStyleE2EaEENS1_15EpilogueDefaultEEEEEvvEEEEvNT_6ParamsE,(.L_x_100 - _ZN7cutlass13device_kernelINS_4gemm6kernel13GemmUniversalIN4cute5tupleIJiiiiEEENS1_10collective13CollectiveMmaINS1_34MainloopSm90TmaGmmaWarpSpecializedILi3ENS5_IJNS4_1CILi1EEESB_SB_EEENS1_35KernelTmaWarpSpecializedCooperativeEEENS5_IJNSA_ILi256EEENSA_ILi16EEESF_EEEaNS5_IJlSB_lEEEaSI_NS4_8TiledMMAINS4_8MMA_AtomIJNS4_4SM904GMMA26MMA_64x16x32_S32S8S8_SS_TNEEEENS4_6LayoutINS5_IJNSA_ILi2EEESB_SB_EEENS5_IJSB_NSA_ILi0EEESS_EEEEENS5_IJNS4_10UnderscoreESV_SV_EEEEENS4_13SM90_TMA_LOADENS4_14ComposedLayoutINS4_7SwizzleILi3ELi4ELi3EEENS4_18smem_ptr_flag_bitsILi8EEENSP_INS5_IJNSA_ILi8EEENSA_ILi128EEEEEENS5_IJS15_SB_EEEEEEEvNS4_8identityESY_S19_vS1A_EENS_8epilogue10collective6detail29Sm90TmaWarpSpecializedAdapterINS1D_15DefaultEpilogueIaSI_SI_NS1C_6thread17LinearCombinationIaLi1EiiLNS1H_9ScaleType4KindE0ELNS_15FloatRoundStyleE2EaEENS1_15EpilogueDefaultEEEEEvvEEEEvNT_6ParamsE)
        .other          _ZN7cutlass13device_kernelINS_4gemm6kernel13GemmUniversalIN4cute5tupleIJiiiiEEENS1_10collective13CollectiveMmaINS1_34MainloopSm90TmaGmmaWarpSpecializedILi3ENS5_IJNS4_1CILi1EEESB_SB_EEENS1_35KernelTmaWarpSpecializedCooperativeEEENS5_IJNSA_ILi256EEENSA_ILi16EEESF_EEEaNS5_IJlSB_lEEEaSI_NS4_8TiledMMAINS4_8MMA_AtomIJNS4_4SM904GMMA26MMA_64x16x32_S32S8S8_SS_TNEEEENS4_6LayoutINS5_IJNSA_ILi2EEESB_SB_EEENS5_IJSB_NSA_ILi0EEESS_EEEEENS5_IJNS4_10UnderscoreESV_SV_EEEEENS4_13SM90_TMA_LOADENS4_14ComposedLayoutINS4_7SwizzleILi3ELi4ELi3EEENS4_18smem_ptr_flag_bitsILi8EEENSP_INS5_IJNSA_ILi8EEENSA_ILi128EEEEEENS5_IJS15_SB_EEEEEEEvNS4_8identityESY_S19_vS1A_EENS_8epilogue10collective6detail29Sm90TmaWarpSpecializedAdapterINS1D_15DefaultEpilogueIaSI_SI_NS1C_6thread17LinearCombinationIaLi1EiiLNS1H_9ScaleType4KindE0ELNS_15FloatRoundStyleE2EaEENS1_15EpilogueDefaultEEEEEvvEEEEvNT_6ParamsE,@"STO_CUDA_ENTRY STV_DEFAULT"
_ZN7cutlass13device_kernelINS_4gemm6kernel13GemmUniversalIN4cute5tupleIJiiiiEEENS1_10collective13CollectiveMmaINS1_34MainloopSm90TmaGmmaWarpSpecializedILi3ENS5_IJNS4_1CILi1EEESB_SB_EEENS1_35KernelTmaWarpSpecializedCooperativeEEENS5_IJNSA_ILi256EEENSA_ILi16EEESF_EEEaNS5_IJlSB_lEEEaSI_NS4_8TiledMMAINS4_8MMA_AtomIJNS4_4SM904GMMA26MMA_64x16x32_S32S8S8_SS_TNEEEENS4_6LayoutINS5_IJNSA_ILi2EEESB_SB_EEENS5_IJSB_NSA_ILi0EEESS_EEEEENS5_IJNS4_10UnderscoreESV_SV_EEEEENS4_13SM90_TMA_LOADENS4_14ComposedLayoutINS4_7SwizzleILi3ELi4ELi3EEENS4_18smem_ptr_flag_bitsILi8EEENSP_INS5_IJNSA_ILi8EEENSA_ILi128EEEEEENS5_IJS15_SB_EEEEEEEvNS4_8identityESY_S19_vS1A_EENS_8epilogue10collective6detail29Sm90TmaWarpSpecializedAdapterINS1D_15DefaultEpilogueIaSI_SI_NS1C_6thread17LinearCombinationIaLi1EiiLNS1H_9ScaleType4KindE0ELNS_15FloatRoundStyleE2EaEENS1_15EpilogueDefaultEEEEEvvEEEEvNT_6ParamsE:
[----:B------:R-:W0:Y:S01]  /*0000*/  LDC R1, c[0x0][0x28] ;  /* 0x00000a00ff017b82 */ /* 0x000e220000000800 */
[----:B------:R-:W1:Y:S01]  /*0010*/  S2R R18, SR_TID.X ;  /* 0x0000000000127919 */ /* 0x000e620000002100 */
[----:B------:R-:W-:Y:S01]  /*0020*/  ELECT P0, URZ, PT ;  /* 0x00000000003f782f */ /* 0x000fe20003800000 */
[----:B------:R-:W-:Y:S01]  /*0030*/  BSSY B0, `(.L_x_0) ;  /* 0x000000f000007945 */ /* 0x000fe20003800000 */
[--C-:B-1----:R-:W-:Y:S02]  /*0040*/  SHF.R.U32.HI R0, RZ, 0x5, R18.reuse ;  /* 0x00000005ff007819 */ /* 0x102fe40000011612 */
[----:B------:R-:W-:-:S03]  /*0050*/  SHF.R.U32.HI R42, RZ, 0x7, R18 ;  /* 0x00000007ff2a7819 */ /* 0x000fc60000011612 */
[----:B------:R-:W1:Y:S04]  /*0060*/  SHFL.IDX PT, R3, R0, RZ, 0x1f ;  /* 0x00001fff00037589 */ /* 0x000e6800000e0000 */
[----:B------:R2:W3:Y:S01]  /*0070*/  SHFL.IDX PT, R7, R42, RZ, 0x1f ;  /* 0x00001fff2a077589 */ /* 0x0004e200000e0000 */
[----:B-1----:R-:W-:-:S13]  /*0080*/  ISETP.NE.OR P0, PT, R3, RZ, !P0 ;  /* 0x000000ff0300720c */ /* 0x002fda0004705670 */
[----:B0-23--:R-:W-:Y:S05]  /*0090*/  @P0 BRA `(.L_x_1) ;  /* 0x0000000000200947 */ /* 0x00dfea0003800000 */
[----:B------:R-:W-:Y:S02]  /*00a0*/  ULDC.64 UR4, c[0x0][0x198] ;  /* 0x0000660000047ab9 */ /* 0x000fe40000000a00 */
[----:B------:R-:W-:Y:S02]  /*00b0*/  UIADD3 UR6, UP0, UR4, 0xf0, URZ ;  /* 0x000000f004067890 */ /* 0x000fe4000ff1e03f */
[----:B------:R-:W-:Y:S02]  /*00c0*/  UIADD3 UR4, UP1, UR4, 0x1f0, URZ ;  /* 0x000001f004047890 */ /* 0x000fe4000ff3e03f */
[----:B------:R-:W-:Y:S02]  /*00d0*/  UIADD3.X UR7, URZ, UR5, URZ, UP0, !UPT ;  /* 0x000000053f077290 */ /* 0x000fe400087fe43f */
[----:B------:R-:W-:-:S07]  /*00e0*/  UIADD3.X UR5, URZ, UR5, URZ, UP1, !UPT ;  /* 0x000000053f057290 */ /* 0x000fce0008ffe43f */
[----:B------:R0:W-:Y:S02]  /*00f0*/  UTMACCTL.PF [UR6] ;  /* 0x00000000060079b9 */ /* 0x0001e40008040000 */
[----:B------:R0:W-:Y:S02]  /*0100*/  UTMACCTL.PF [UR4] ;  /* 0x00000000040079b9 */ /* 0x0001e40008040000 */
[----:B0-----:R-:W-:Y:S01]  /*0110*/  NOP ;  /* 0x0000000000007918 */ /* 0x001fe20000000000 */
.L_x_1:
[----:B------:R-:W-:Y:S05]  /*0120*/  BSYNC B0 ;  /* 0x0000000000007941 */ /* 0x000fea0003800000 */
.L_x_0:
[----:B------:R-:W0:Y:S02]  /*0130*/  SHFL.IDX PT, R2, R0, RZ, 0x1f ;  /* 0x00001fff00027589 */ /* 0x000e2400000e0000 */
[----:B0-----:R-:W-:-:S13]  /*0140*/  ISETP.NE.AND P0, PT, R2, RZ, PT ;  /* 0x000000ff0200720c */ /* 0x001fda0003f05270 */
[----:B------:R-:W-:Y:S05]  /*0150*/  @P0 BRA `(.L_x_2) ;  /* 0x0000000000500947 */ /* 0x000fea0003800000 */
[----:B------:R-:W0:Y:S01]  /*0160*/  S2UR UR8, SR_CgaCtaId ;  /* 0x00000000000879c3 */ /* 0x000e220000008800 */
[----:B------:R-:W-:Y:S01]  /*0170*/  UMOV UR4, 0x400 ;  /* 0x0000040000047882 */ /* 0x000fe20000000000 */
[----:B------:R-:W-:Y:S01]  /*0180*/  UMOV UR5, 0x1 ;  /* 0x0000000100057882 */ /* 0x000fe20000000000 */
[----:B------:R-:W-:Y:S01]  /*0190*/  UMOV UR6, 0x100 ;  /* 0x0000010000067882 */ /* 0x000fe20000000000 */
[----:B------:R-:W-:Y:S01]  /*01a0*/  ELECT P0, URZ, PT ;  /* 0x00000000003f782f */ /* 0x000fe20003800000 */
[----:B------:R-:W-:-:S04]  /*01b0*/  UIADD3 UR6, -UR6, 0x100000, URZ ;  /* 0x0010000006067890 */ /* 0x000fc8000fffe13f */
[----:B------:R-:W-:Y:S02]  /*01c0*/  USHF.L.U32 UR7, UR6, 0xb, URZ ;  /* 0x0000000b06077899 */ /* 0x000fe4000800063f */
[----:B------:R-:W-:Y:S02]  /*01d0*/  USHF.L.U32 UR6, UR6, 0x1, URZ ;  /* 0x0000000106067899 */ /* 0x000fe4000800063f */
[----:B0-----:R-:W-:Y:S02]  /*01e0*/  ULEA UR8, UR8, UR4, 0x18 ;  /* 0x0000000408087291 */ /* 0x001fe4000f8ec03f */
[----:B------:R-:W-:-:S04]  /*01f0*/  UIADD3 UR4, -UR5, 0x100000, URZ ;  /* 0x0010000005047890 */ /* 0x000fc8000fffe13f */
[----:B------:R-:W-:Y:S02]  /*0200*/  USHF.L.U32 UR5, UR4, 0xb, URZ ;  /* 0x0000000b04057899 */ /* 0x000fe4000800063f */
[----:B------:R-:W-:Y:S01]  /*0210*/  USHF.L.U32 UR4, UR4, 0x1, URZ ;  /* 0x0000000104047899 */ /* 0x000fe2000800063f */
[----:B------:R-:W0:Y:S11]  /*0220*/  FENCE.VIEW.ASYNC.S ;  /* 0x00000000000073c6 */ /* 0x000e360000000000 */
[----:B0-----:R0:W1:Y:S01]  /*0230*/  SYNCS.EXCH.64 URZ, [UR8], UR4 ;  /* 0x00000004083f75b2 */ /* 0x0010620008000100 */
[----:B------:R0:W2:Y:S01]  /*0240*/  SYNCS.EXCH.64 URZ, [UR8+0x18], UR6 ;  /* 0x00001806083f75b2 */ /* 0x0000a20008000100 */
[----:B------:R0:W3:Y:S01]  /*0250*/  SYNCS.EXCH.64 URZ, [UR8+0x8], UR4 ;  /* 0x00000804083f75b2 */ /* 0x0000e20008000100 */
[----:B------:R0:W4:Y:S01]  /*0260*/  SYNCS.EXCH.64 URZ, [UR8+0x20], UR6 ;  /* 0x00002006083f75b2 */ /* 0x0001220008000100 */
[----:B------:R0:W0:Y:S01]  /*0270*/  SYNCS.EXCH.64 URZ, [UR8+0x10], UR4 ;  /* 0x00001004083f75b2 */ /* 0x0000220008000100 */
[----:B------:R0:W0:Y:S01]  /*0280*/  SYNCS.EXCH.64 URZ, [UR8+0x28], UR6 ;  /* 0x00002806083f75b2 */ /* 0x0000220008000100 */
[----:B------:R-:W-:Y:S01]  /*0290*/  NOP ;  /* 0x0000000000007918 */ /* 0x000fe20000000000 */
.L_x_2:
[----:B------:R-:W5:Y:S01]  /*02a0*/  SHFL.IDX PT, R0, R0, RZ, 0x1f ;  /* 0x00001fff00007589 */ /* 0x000f6200000e0000 */
[----:B------:R-:W-:Y:S01]  /*02b0*/  ELECT P0, URZ, PT ;  /* 0x00000000003f782f */ /* 0x000fe20003800000 */
[----:B------:R-:W1:Y:S01]  /*02c0*/  LDC R2, c[0x0][0x65c] ;  /* 0x00019700ff027b82 */ /* 0x000e620000000800 */
[----:B------:R-:W-:Y:S01]  /*02d0*/  SHF.R.S32.HI R8, RZ, 0x1f, R3 ;  /* 0x0000001fff087819 */ /* 0x000fe20000011403 */
[----:B------:R-:W2:Y:S01]  /*02e0*/  S2R R6, SR_CTAID.Y ;  /* 0x0000000000067919 */ /* 0x000ea20000002600 */
[----:B0-----:R-:W-:Y:S01]  /*02f0*/  UMOV UR4, 0x20 ;  /* 0x0000002000047882 */ /* 0x001fe20000000000 */
[----:B------:R-:W-:Y:S01]  /*0300*/  ISETP.NE.AND P2, PT, R7, RZ, PT ;  /* 0x000000ff0700720c */ /* 0x000fe20003f45270 */
[----:B------:R-:W-:Y:S01]  /*0310*/  NOP ;  /* 0x0000000000007918 */ /* 0x000fe20000000000 */
[----:B------:R-:W0:Y:S01]  /*0320*/  S2R R4, SR_CTAID.X ;  /* 0x0000000000047919 */ /* 0x000e220000002500 */
[----:B------:R-:W-:Y:S01]  /*0330*/  LEA.HI R8, R8, R3, RZ, 0x2 ;  /* 0x0000000308087211 */ /* 0x000fe200078f10ff */
[----:B------:R-:W-:Y:S01]  /*0340*/  IMAD.MOV.U32 R5, RZ, RZ, RZ ;  /* 0x000000ffff057224 */ /* 0x000fe200078e00ff */
[----:B------:R-:W-:Y:S01]  /*0350*/  NOP ;  /* 0x0000000000007918 */ /* 0x000fe20000000000 */
[----:B-----5:R-:W-:-:S02]  /*0360*/  ISETP.NE.OR P0, PT, R0, RZ, !P0 ;  /* 0x000000ff0000720c */ /* 0x020fc40004705670 */
[----:B-1----:R-:W-:-:S04]  /*0370*/  ISETP.NE.AND P3, PT, R2, 0x1, PT ;  /* 0x000000010200780c */ /* 0x002fc80003f65270 */
[----:B------:R-:W-:Y:S02]  /*0380*/  P2R R0, PR, RZ, 0x8 ;  /* 0x00000008ff007803 */ /* 0x000fe40000000000 */
[----:B------:R-:W-:-:S05]  /*0390*/  LOP3.LUT R0, R8, 0xfffffffc, RZ, 0xc0, !PT ;  /* 0xfffffffc08007812 */ /* 0x000fca00078ec0ff */
[----:B------:R-:W-:Y:S01]  /*03a0*/  VOTEU.ALL UP0, P0 ;  /* 0x00000000003f7886 */ /* 0x000fe20000000000 */
[----:B------:R-:W-:Y:S01]  /*03b0*/  IMAD.IADD R0, R3, 0x1, -R0 ;  /* 0x0000000103007824 */ /* 0x000fe200078e0a00 */
[----:B------:R-:W0:Y:S01]  /*03c0*/  @P3 LDC R17, c[0x0][0x10] ;  /* 0x00000400ff113b82 */ /* 0x000e220000000800 */
[----:B------:R-:W-:Y:S01]  /*03d0*/  VOTEU.ALL UP1, P0 ;  /* 0x00000000003f7886 */ /* 0x000fe20000020000 */
[----:B--2---:R-:W-:Y:S01]  /*03e0*/  @P3 IMAD.MOV.U32 R8, RZ, RZ, R6 ;  /* 0x000000ffff083224 */ /* 0x004fe200078e0006 */
[----:B------:R-:W-:Y:S01]  /*03f0*/  @!UP0 UMOV UR6, 0x400 ;  /* 0x0000040000068882 */ /* 0x000fe20000000000 */
[----:B------:R-:W-:-:S04]  /*0400*/  @!UP0 UIADD3 UR4, -UR4, 0x100000, URZ ;  /* 0x0010000004048890 */ /* 0x000fc8000fffe13f */
[----:B------:R-:W-:Y:S02]  /*0410*/  @!UP0 USHF.L.U32 UR5, UR4, 0xb, URZ ;  /* 0x0000000b04058899 */ /* 0x000fe4000800063f */
[----:B------:R-:W-:Y:S01]  /*0420*/  @!UP0 USHF.L.U32 UR4, UR4, 0x1, URZ ;  /* 0x0000000104048899 */ /* 0x000fe2000800063f */
[----:B------:R-:W-:Y:S02]  /*0430*/  @P3 IMAD.MOV.U32 R9, RZ, RZ, RZ ;  /* 0x000000ffff093224 */ /* 0x000fe400078e00ff */
[----:B------:R-:W-:Y:S01]  /*0440*/  @P3 IMAD.MOV.U32 R3, RZ, RZ, RZ ;  /* 0x000000ffff033224 */ /* 0x000fe200078e00ff */
[----:B------:R-:W1:Y:S08]  /*0450*/  @!UP0 S2UR UR7, SR_CgaCtaId ;  /* 0x00000000000789c3 */ /* 0x000e700000008800 */
[----:B------:R-:W2:Y:S01]  /*0460*/  @!P3 LDC R11, c[0x0][0xc] ;  /* 0x00000300ff0bbb82 */ /* 0x000ea20000000800 */
[----:B0-----:R-:W-:-:S04]  /*0470*/  @P3 IMAD.WIDE.U32 R16, R4, R17, R8 ;  /* 0x0000001104103225 */ /* 0x001fc800078e0008 */
[----:B------:R-:W-:Y:S01]  /*0480*/  @P3 IMAD.IADD R17, R17, 0x1, R3 ;  /* 0x0000000111113824 */ /* 0x000fe200078e0203 */
[----:B------:R-:W-:Y:S01]  /*0490*/  LOP3.LUT R3, R18, 0x7f, RZ, 0xc0, !PT ;  /* 0x0000007f12037812 */ /* 0x000fe200078ec0ff */
[----:B-1----:R-:W-:Y:S01]  /*04a0*/  @!UP0 ULEA UR6, UR7, UR6, 0x18 ;  /* 0x0000000607068291 */ /* 0x002fe2000f8ec03f */
[----:B------:R-:W-:Y:S01]  /*04b0*/  VOTEU.ALL UP0, P0 ;  /* 0x00000000003f7886 */ /* 0x000fe20000000000 */
[----:B------:R-:W-:-:S04]  /*04c0*/  ISETP.NE.AND P0, PT, R0, 0x3, PT ;  /* 0x000000030000780c */ /* 0x000fc80003f05270 */
[----:B------:R-:W-:Y:S01]  /*04d0*/  ISETP.EQ.OR P0, PT, R0, RZ, !P0 ;  /* 0x000000ff0000720c */ /* 0x000fe20004702670 */
[----:B--2---:R-:W-:-:S03]  /*04e0*/  @!P3 IMAD.WIDE.U32 R8, R11, R6, R4 ;  /* 0x000000060b08b225 */ /* 0x004fc600078e0004 */
[C---:B------:R-:W-:Y:S01]  /*04f0*/  ISETP.EQ.AND P0, PT, R7.reuse, RZ, P0 ;  /* 0x000000ff0700720c */ /* 0x040fe20000702270 */
[----:B------:R-:W-:Y:S01]  /*0500*/  VIADD R7, R7, 0xffffffff ;  /* 0xffffffff07077836 */ /* 0x000fe20000000000 */
[----:B------:R-:W0:Y:S02]  /*0510*/  FENCE.VIEW.ASYNC.S ;  /* 0x00000000000073c6 */ /* 0x000e240000000000 */
[----:B0-----:R0:W3:Y:S01]  /*0520*/  @!UP0 SYNCS.EXCH.64 URZ, [UR6+0x40], UR4 ;  /* 0x00004004063f85b2 */ /* 0x0010e20008000100 */
[----:B------:R-:W-:Y:S01]  /*0530*/  @!P3 IMAD.MOV.U32 R16, RZ, RZ, R8 ;  /* 0x000000ffff10b224 */ /* 0x000fe200078e0008 */
[----:B------:R-:W-:Y:S01]  /*0540*/  SEL R19, RZ, 0x1, !P0 ;  /* 0x00000001ff137807 */ /* 0x000fe20004000000 */
[----:B------:R-:W-:Y:S01]  /*0550*/  @!P3 IMAD.MOV.U32 R17, RZ, RZ, R9 ;  /* 0x000000ffff11b224 */ /* 0x000fe200078e0009 */
[----:B------:R-:W-:-:S04]  /*0560*/  ISETP.GE.U32.AND P1, PT, R7, 0x2, PT ;  /* 0x000000020700780c */ /* 0x000fc80003f26070 */
[----:B------:R-:W-:Y:S01]  /*0570*/  SEL R19, R19, 0x2, P1 ;  /* 0x0000000213137807 */ /* 0x000fe20000800000 */
[----:B------:R0:W3:Y:S01]  /*0580*/  @!UP1 SYNCS.EXCH.64 URZ, [UR6+0x48], UR4 ;  /* 0x00004804063f95b2 */ /* 0x0000e20008000100 */
[----:B------:R-:W-:Y:S01]  /*0590*/  NOP ;  /* 0x0000000000007918 */ /* 0x000fe20000000000 */
[----:B---34-:R-:W-:Y:S06]  /*05a0*/  BAR.SYNC.DEFER_BLOCKING 0x0 ;  /* 0x0000000000007b1d */ /* 0x018fec0000010000 */
[----:B------:R-:W-:Y:S05]  /*05b0*/  @!P2 BRA `(.L_x_3) ;  /* 0x0000003400f4a947 */ /* 0x000fea0003800000 */
[----:B------:R-:W-:-:S13]  /*05c0*/  ISETP.GT.U32.AND P0, PT, R7, 0x1, PT ;  /* 0x000000010700780c */ /* 0x000fda0003f04070 */
[----:B0-----:R-:W-:Y:S05]  /*05d0*/  @P0 EXIT ;  /* 0x000000000000094d */ /* 0x001fea0003800000 */
[----:B------:R-:W-:Y:S01]  /*05e0*/  ULDC.64 UR4, c[0x0][0x650] ;  /* 0x0001940000047ab9 */ /* 0x000fe20000000a00 */
[----:B------:R-:W-:Y:S01]  /*05f0*/  PRMT R0, RZ, 0x7610, R0 ;  /* 0x00007610ff007816 */ /* 0x000fe20000000000 */
[----:B------:R-:W-:Y:S01]  /*0600*/  IMAD.MOV.U32 R45, RZ, RZ, -0x1 ;  /* 0xffffffffff2d7424 */ /* 0x000fe200078e00ff */
[----:B------:R-:W-:Y:S01]  /*0610*/  ISETP.GE.U32.AND P0, PT, R16, UR4, PT ;  /* 0x0000000410007c0c */ /* 0x000fe2000bf06070 */
[----:B------:R-:W-:Y:S02]  /*0620*/  IMAD.MOV.U32 R46, RZ, RZ, -0x1 ;  /* 0xffffffffff2e7424 */ /* 0x000fe400078e00ff */
[----:B------:R-:W-:Y:S01]  /*0630*/  IMAD.MOV.U32 R51, RZ, RZ, -0x1 ;  /* 0xffffffffff337424 */ /* 0x000fe200078e00ff */
[----:B------:R-:W-:-:S13]  /*0640*/  ISETP.GE.U32.AND.EX P0, PT, R17, UR5, PT, P0 ;  /* 0x0000000511007c0c */ /* 0x000fda000bf06100 */
[----:B------:R-:W-:Y:S05]  /*0650*/  @P0 BRA `(.L_x_4) ;  /* 0x0000000400580947 */ /* 0x000fea0003800000 */
[----:B------:R-:W0:Y:S01]  /*0660*/  LDC.64 R20, c[0x0][0x628] ;  /* 0x00018a00ff147b82 */ /* 0x000e220000000a00 */
[----:B------:R-:W-:Y:S02]  /*0670*/  IMAD.MOV.U32 R8, RZ, RZ, R16 ;  /* 0x000000ffff087224 */ /* 0x000fe400078e0010 */
[----:B------:R-:W-:-:S05]  /*0680*/  IMAD.MOV.U32 R9, RZ, RZ, R17 ;  /* 0x000000ffff097224 */ /* 0x000fca00078e0011 */
[----:B------:R-:W1:Y:S08]  /*0690*/  LDC R0, c[0x0][0x630] ;  /* 0x00018c00ff007b82 */ /* 0x000e700000000800 */
[----:B------:R-:W2:Y:S01]  /*06a0*/  LDC.64 R22, c[0x0][0x620] ;  /* 0x00018800ff167b82 */ /* 0x000ea20000000a00 */
[----:B0-----:R-:W-:-:S04]  /*06b0*/  ISETP.NE.U32.AND P0, PT, R20, RZ, PT ;  /* 0x000000ff1400720c */ /* 0x001fc80003f05070 */
[----:B------:R-:W-:-:S13]  /*06c0*/  ISETP.NE.AND.EX P0, PT, R21, RZ, PT, P0 ;  /* 0x000000ff1500720c */ /* 0x000fda0003f05300 */
[----:B-12---:R-:W-:Y:S05]  /*06d0*/  @!P0 BRA `(.L_x_5) ;  /* 0x0000000000288947 */ /* 0x006fea0003800000 */
[----:B------:R-:W0:Y:S02]  /*06e0*/  LDC R7, c[0x0][0x634] ;  /* 0x00018d00ff077b82 */ /* 0x000e240000000800 */
[----:B0-----:R-:W-:-:S05]  /*06f0*/  IADD3 R7, P0, R16, R7, RZ ;  /* 0x0000000710077210 */ /* 0x001fca0007f1e0ff */
[----:B------:R-:W-:-:S04]  /*0700*/  IMAD.X R15, RZ, RZ, R17, P0 ;  /* 0x000000ffff0f7224 */ /* 0x000fc800000e0611 */
[----:B------:R-:W-:-:S04]  /*0710*/  IMAD.WIDE.U32 R8, R15, R20, RZ ;  /* 0x000000140f087225 */ /* 0x000fc800078e00ff */
[----:B------:R-:W-:-:S04]  /*0720*/  IMAD.WIDE.U32 R10, P0, R7, R21, R8 ;  /* 0x00000015070a7225 */ /* 0x000fc80007800008 */
[----:B------:R-:W-:-:S04]  /*0730*/  IMAD.WIDE.U32 R8, R7, R20, RZ ;  /* 0x0000001407087225 */ /* 0x000fc800078e00ff */
[----:B------:R-:W-:Y:S01]  /*0740*/  IMAD.X R13, RZ, RZ, RZ, P0 ;  /* 0x000000ffff0d7224 */ /* 0x000fe200000e06ff */
[----:B------:R-:W-:Y:S01]  /*0750*/  IADD3 RZ, P0, R9, R10, RZ ;  /* 0x0000000a09ff7210 */ /* 0x000fe20007f1e0ff */
[----:B------:R-:W-:-:S04]  /*0760*/  IMAD.MOV.U32 R12, RZ, RZ, R11 ;  /* 0x000000ffff0c7224 */ /* 0x000fc800078e000b */
[----:B------:R-:W-:-:S08]  /*0770*/  IMAD.WIDE.U32.X R8, R15, R21, R12, P0 ;  /* 0x000000150f087225 */ /* 0x000fd000000e040c */
.L_x_5:
[-CC-:B------:R-:W-:Y:S01]  /*0780*/  SHF.R.U64 R51, R8, R0.reuse, R9.reuse ;  /* 0x0000000008337219 */ /* 0x180fe20000001209 */
[----:B------:R-:W0:Y:S01]  /*0790*/  LDC.64 R24, c[0x0][0x640] ;  /* 0x00019000ff187b82 */ /* 0x000e220000000a00 */
[----:B------:R-:W-:Y:S01]  /*07a0*/  SHF.R.U32.HI R5, RZ, R0, R9 ;  /* 0x00000000ff057219 */ /* 0x000fe20000011609 */
[----:B------:R-:W-:Y:S01]  /*07b0*/  ULDC UR4, c[0x0][0x150] ;  /* 0x0000540000047ab9 */ /* 0x000fe20000000800 */
[----:B------:R-:W-:Y:S02]  /*07c0*/  IADD3 R7, P0, RZ, -R51, RZ ;  /* 0x80000033ff077210 */ /* 0x000fe40007f1e0ff */
[----:B------:R-:W-:-:S03]  /*07d0*/  I2FP.F32.U32 R0, R4 ;  /* 0x0000000400007245 */ /* 0x000fc60000201000 */
[----:B------:R-:W1:Y:S01]  /*07e0*/  LDC R12, c[0x0][0x618] ;  /* 0x00018600ff0c7b82 */ /* 0x000e620000000800 */
[----:B------:R-:W-:Y:S02]  /*07f0*/  IMAD.X R11, RZ, RZ, ~R5, P0 ;  /* 0x000000ffff0b7224 */ /* 0x000fe400000e0e05 */
[----:B------:R-:W-:Y:S01]  /*0800*/  FMUL R0, R0, UR4 ;  /* 0x0000000400007c20 */ /* 0x000fe20008400000 */
[----:B------:R-:W-:Y:S01]  /*0810*/  IMAD.WIDE.U32 R8, R7, R22, R16 ;  /* 0x0000001607087225 */ /* 0x000fe200078e0010 */
[----:B------:R-:W-:-:S03]  /*0820*/  ULDC UR4, c[0x0][0x154] ;  /* 0x0000550000047ab9 */ /* 0x000fc60000000800 */
[----:B------:R-:W-:Y:S01]  /*0830*/  IMAD R10, R11, R22, RZ ;  /* 0x000000160b0a7224 */ /* 0x000fe200078e02ff */
[----:B------:R-:W2:Y:S01]  /*0840*/  LDC R5, c[0x0][0x144] ;  /* 0x00005100ff057b82 */ /* 0x000ea20000000800 */
[----:B------:R-:W3:Y:S01]  /*0850*/  F2I.U32.TRUNC.NTZ R0, R0 ;  /* 0x0000000000007305 */ /* 0x000ee2000020f000 */
[----:B------:R-:W-:Y:S02]  /*0860*/  IMAD.MOV.U32 R11, RZ, RZ, -0x1 ;  /* 0xffffffffff0b7424 */ /* 0x000fe400078e00ff */
[----:B------:R-:W-:-:S04]  /*0870*/  IMAD R7, R7, R23, R10 ;  /* 0x0000001707077224 */ /* 0x000fc800078e020a */
[----:B------:R-:W4:Y:S01]  /*0880*/  LDC R20, c[0x0][0x608] ;  /* 0x00018200ff147b82 */ /* 0x000f220000000800 */
[----:B------:R-:W-:Y:S01]  /*0890*/  IMAD.IADD R9, R9, 0x1, R7 ;  /* 0x0000000109097824 */ /* 0x000fe200078e0207 */
[----:B0-----:R-:W-:Y:S02]  /*08a0*/  ISETP.NE.U32.AND P0, PT, R24, RZ, PT ;  /* 0x000000ff1800720c */ /* 0x001fe40003f05070 */
[----:B------:R-:W-:Y:S02]  /*08b0*/  I2FP.F32.U32 R7, R6 ;  /* 0x0000000600077245 */ /* 0x000fe40000201000 */
[----:B------:R-:W-:Y:S02]  /*08c0*/  ISETP.NE.AND.EX P0, PT, R25, RZ, PT, P0 ;  /* 0x000000ff1900720c */ /* 0x000fe40003f05300 */
[----:B------:R-:W0:Y:S01]  /*08d0*/  LDC R10, c[0x0][0x658] ;  /* 0x00019600ff0a7b82 */ /* 0x000e220000000800 */
[-CC-:B-1----:R-:W-:Y:S01]  /*08e0*/  SHF.R.U64 R14, R8, R12.reuse, R9.reuse ;  /* 0x0000000c080e7219 */ /* 0x182fe20000001209 */
[----:B---3--:R-:W-:Y:S01]  /*08f0*/  IMAD.MOV R8, RZ, RZ, -R0 ;  /* 0x000000ffff087224 */ /* 0x008fe200078e0a00 */
[----:B------:R-:W-:-:S05]  /*0900*/  SHF.R.U32.HI R9, RZ, R12, R9 ;  /* 0x0000000cff097219 */ /* 0x000fca0000011609 */
[----:B------:R-:W1:Y:S01]  /*0910*/  LDC R15, c[0x0][0x148] ;  /* 0x00005200ff0f7b82 */ /* 0x000e620000000800 */
[----:B--2---:R-:W-:Y:S02]  /*0920*/  IMAD R0, R5, R8, R4 ;  /* 0x0000000805007224 */ /* 0x004fe400078e0204 */
[----:B------:R-:W-:-:S04]  /*0930*/  FMUL R5, R7, UR4 ;  /* 0x0000000407057c20 */ /* 0x000fc80008400000 */
[----:B------:R2:W3:Y:S01]  /*0940*/  F2I.U32.TRUNC.NTZ R13, R5 ;  /* 0x00000005000d7305 */ /* 0x0004e2000020f000 */
[----:B------:R-:W1:Y:S01]  /*0950*/  LDC R23, c[0x0][0x600] ;  /* 0x00018000ff177b82 */ /* 0x000e620000000800 */
[-CC-:B----4-:R-:W-:Y:S02]  /*0960*/  SHF.R.U64 R29, R14, R20.reuse, R9.reuse ;  /* 0x000000140e1d7219 */ /* 0x190fe40000001209 */
[----:B------:R-:W-:Y:S01]  /*0970*/  SHF.R.U32.HI R7, RZ, R20, R9 ;  /* 0x00000014ff077219 */ /* 0x000fe20000011609 */
[----:B------:R-:W-:-:S04]  /*0980*/  IMAD.MOV.U32 R9, RZ, RZ, 0x1 ;  /* 0x00000001ff097424 */ /* 0x000fc800078e00ff */
[----:B------:R-:W4:Y:S01]  /*0990*/  LDC R22, c[0x0][0x648] ;  /* 0x00019200ff167b82 */ /* 0x000f220000000800 */
[-C--:B0-----:R-:W-:Y:S02]  /*09a0*/  SHF.L.U32 R4, R11, R10.reuse, RZ ;  /* 0x0000000a0b047219 */ /* 0x081fe400000006ff */
[-CC-:B------:R-:W-:Y:S02]  /*09b0*/  SHF.R.U64 R20, R29, R10.reuse, R7.reuse ;  /* 0x0000000a1d147219 */ /* 0x180fe40000001207 */
[----:B------:R-:W-:Y:S02]  /*09c0*/  SHF.R.U32.HI R21, RZ, R10, R7 ;  /* 0x0000000aff157219 */ /* 0x000fe40000011607 */
[----:B------:R-:W-:Y:S01]  /*09d0*/  LOP3.LUT R12, RZ, R4, RZ, 0x33, !PT ;  /* 0x00000004ff0c7212 */ /* 0x000fe200078e33ff */
[----:B------:R-:W0:Y:S01]  /*09e0*/  LDC R27, c[0x0][0x638] ;  /* 0x00018e00ff1b7b82 */ /* 0x000e220000000800 */
[----:B------:R-:W-:Y:S01]  /*09f0*/  SHF.L.U32 R7, R9, R10, RZ ;  /* 0x0000000a09077219 */ /* 0x000fe200000006ff */
[----:B------:R-:W-:-:S02]  /*0a00*/  IMAD.MOV.U32 R4, RZ, RZ, R20 ;  /* 0x000000ffff047224 */ /* 0x000fc400078e0014 */
[----:B--2---:R-:W-:-:S04]  /*0a10*/  IMAD.MOV.U32 R5, RZ, RZ, R21 ;  /* 0x000000ffff057224 */ /* 0x004fc800078e0015 */
[----:B------:R-:W2:Y:S01]  /*0a20*/  LDC R45, c[0x0][0x610] ;  /* 0x00018400ff2d7b82 */ /* 0x000ea20000000800 */
[----:B---3--:R-:W-:Y:S05]  /*0a30*/  @!P0 BRA `(.L_x_6) ;  /* 0x0000000000288947 */ /* 0x008fea0003800000 */
[----:B------:R-:W3:Y:S02]  /*0a40*/  LDC R11, c[0x0][0x64c] ;  /* 0x00019300ff0b7b82 */ /* 0x000ee40000000800 */
[----:B---3--:R-:W-:-:S05]  /*0a50*/  IADD3 R11, P0, R20, R11, RZ ;  /* 0x0000000b140b7210 */ /* 0x008fca0007f1e0ff */
        /* <DEDUP_REMOVED lines=8> */
.L_x_6:
[----:B----4-:R-:W-:Y:S01]  /*0ae0*/  SHF.R.U64 R4, R4, R22, R5 ;  /* 0x0000001604047219 */ /* 0x010fe20000001205 */
[----:B-1----:R-:W-:Y:S01]  /*0af0*/  VIADD R5, R23, 0xffffffff ;  /* 0xffffffff17057836 */ /* 0x002fe20000000000 */
[----:B------:R-:W-:Y:S01]  /*0b00*/  LOP3.LUT R12, R29, R12, RZ, 0xc0, !PT ;  /* 0x0000000c1d0c7212 */ /* 0x000fe200078ec0ff */
[----:B------:R-:W-:Y:S02]  /*0b10*/  IMAD.MOV R13, RZ, RZ, -R13 ;  /* 0x000000ffff0d7224 */ /* 0x000fe400078e0a0d */
[----:B------:R-:W-:Y:S01]  /*0b20*/  IMAD.MOV R8, RZ, RZ, -R4 ;  /* 0x000000ffff087224 */ /* 0x000fe200078e0a04 */
[----:B------:R-:W-:Y:S01]  /*0b30*/  LOP3.LUT R5, R14, R5, RZ, 0xc0, !PT ;  /* 0x000000050e057212 */ /* 0x000fe200078ec0ff */
[----:B------:R-:W-:Y:S02]  /*0b40*/  IMAD R7, R7, R4, R12 ;  /* 0x0000000407077224 */ /* 0x000fe400078e020c */
[----:B------:R-:W-:Y:S02]  /*0b50*/  @P3 IMAD R0, R15, R13, R6 ;  /* 0x0000000d0f003224 */ /* 0x000fe400078e0206 */
[----:B0-----:R-:W-:-:S02]  /*0b60*/  IMAD R4, R8, R27, R20 ;  /* 0x0000001b08047224 */ /* 0x001fc400078e0214 */
[----:B--2---:R-:W-:Y:S02]  /*0b70*/  IMAD R45, R7, R45, R0 ;  /* 0x0000002d072d7224 */ /* 0x004fe400078e0200 */
[----:B------:R-:W-:Y:S02]  /*0b80*/  IMAD R4, R4, R23, R5 ;  /* 0x0000001704047224 */ /* 0x000fe400078e0205 */
[----:B------:R-:W-:-:S03]  /*0b90*/  IMAD.MOV.U32 R0, RZ, RZ, 0x1 ;  /* 0x00000001ff007424 */ /* 0x000fc600078e00ff */
[----:B------:R-:W-:Y:S02]  /*0ba0*/  SEL R46, R4, R45, !P3 ;  /* 0x0000002d042e7207 */ /* 0x000fe40005800000 */
[----:B------:R-:W-:-:S07]  /*0bb0*/  SEL R45, R45, R4, !P3 ;  /* 0x000000042d2d7207 */ /* 0x000fce0005800000 */
.L_x_4:
[----:B------:R-:W-:-:S08]  /*0bc0*/  NOP ;  /* 0x0000000000007918 */ /* 0x000fd00000000000 */
[----:B------:R-:W0:Y:S02]  /*0bd0*/  USETMAXREG.TRY_ALLOC.CTAPOOL UP0, 0xe8 ;  /* 0x000000e8000079c8 */ /* 0x000e240008000600 */
[----:B0-----:R-:W-:-:S13]  /*0be0*/  PLOP3.LUT P0, PT, PT, PT, UP0, 0x80, 0x0 ;  /* 0x000000000000781c */ /* 0x001fda0003f0f008 */
[----:B------:R-:W-:Y:S05]  /*0bf0*/  @!P0 BRA `(.L_x_4) ;  /* 0xfffffffc00f08947 */ /* 0x000fea000383ffff */
[----:B------:R-:W-:Y:S01]  /*0c00*/  ULDC.64 UR4, c[0x0][0x598] ;  /* 0x0001660000047ab9 */ /* 0x000fe20000000a00 */
[----:B------:R-:W-:Y:S01]  /*0c10*/  ULDC.64 UR36, c[0x0][0x208] ;  /* 0x0000820000247ab9 */ /* 0x000fe20000000a00 */
[----:B------:R-:W-:-:S04]  /*0c20*/  ISETP.NE.U32.AND P0, PT, RZ, UR4, PT ;  /* 0x00000004ff007c0c */ /* 0x000fc8000bf05070 */
[----:B------:R-:W-:-:S13]  /*0c30*/  ISETP.NE.AND.EX P0, PT, RZ, UR5, PT, P0 ;  /* 0x00000005ff007c0c */ /* 0x000fda000bf05300 */
[----:B------:R-:W-:Y:S05]  /*0c40*/  @!P0 BRA `(.L_x_7) ;  /* 0x00000000001c8947 */ /* 0x000fea0003800000 */
[----:B------:R-:W0:Y:S02]  /*0c50*/  LDC.64 R4, c[0x0][0x598] ;  /* 0x00016600ff047b82 */ /* 0x000e240000000a00 */
[----:B0-----:R-:W2:Y:S02]  /*0c60*/  LDG.E.64 R4, desc[UR36][R4.64] ;  /* 0x0000002404047981 */ /* 0x001ea4000c1e1b00 */
[----:B--2---:R-:W-:-:S04]  /*0c70*/  ISETP.NE.U32.AND P0, PT, R4, RZ, PT ;  /* 0x000000ff0400720c */ /* 0x004fc80003f05070 */
[----:B------:R-:W-:-:S13]  /*0c80*/  ISETP.NE.AND.EX P0, PT, R5, RZ, PT, P0 ;  /* 0x000000ff0500720c */ /* 0x000fda0003f05300 */
[----:B------:R-:W-:Y:S05]  /*0c90*/  @!P0 BRA `(.L_x_7) ;  /* 0x0000000000088947 */ /* 0x000fea0003800000 */
[----:B------:R0:W5:Y:S01]  /*0ca0*/  LD.E R40, desc[UR36][R4.64] ;  /* 0x0000002404287980 */ /* 0x000162000c101900 */
[----:B------:R-:W-:Y:S05]  /*0cb0*/  BRA `(.L_x_8) ;  /* 0x0000000000247947 */ /* 0x000fea0003800000 */
.L_x_7:
[----:B------:R-:W-:Y:S02]  /*0cc0*/  ULDC.64 UR4, c[0x0][0x588] ;  /* 0x0001620000047ab9 */ /* 0x000fe40000000a00 */
[----:B------:R-:W-:-:S04]  /*0cd0*/  ISETP.NE.U32.AND P0, PT, RZ, UR4, PT ;  /* 0x00000004ff007c0c */ /* 0x000fc8000bf05070 */
[----:B------:R-:W-:-:S13]  /*0ce0*/  ISETP.NE.AND.EX P0, PT, RZ, UR5, PT, P0 ;  /* 0x00000005ff007c0c */ /* 0x000fda000bf05300 */
[----:B------:R-:W-:Y:S05]  /*0cf0*/  @!P0 BRA `(.L_x_9) ;  /* 0x00000000000c8947 */ /* 0x000fea0003800000 */
[----:B------:R-:W0:Y:S02]  /*0d00*/  LDC.64 R40, c[0x0][0x588] ;  /* 0x00016200ff287b82 */ /* 0x000e240000000a00 */
[----:B0-----:R1:W5:Y:S01]  /*0d10*/  LDG.E R40, desc[UR36][R40.64] ;  /* 0x0000002428287981 */ /* 0x001362000c1e1900 */
[----:B------:R-:W-:Y:S05]  /*0d20*/  BRA `(.L_x_8) ;  /* 0x0000000000087947 */ /* 0x000fea0003800000 */
.L_x_9:
[----:B------:R-:W-:Y:S02]  /*0d30*/  ULDC UR4, c[0x0][0x580] ;  /* 0x0001600000047ab9 */ /* 0x000fe40000000800 */
[----:B------:R-:W-:-:S07]  /*0d40*/  IMAD.U32 R40, RZ, RZ, UR4 ;  /* 0x00000004ff287e24 */ /* 0x000fce000f8e00ff */
.L_x_8:
[----:B------:R-:W-:Y:S02]  /*0d50*/  ULDC.64 UR4, c[0x0][0x5a0] ;  /* 0x0001680000047ab9 */ /* 0x000fe40000000a00 */
[----:B------:R-:W-:-:S04]  /*0d60*/  ISETP.NE.U32.AND P0, PT, RZ, UR4, PT ;  /* 0x00000004ff007c0c */ /* 0x000fc8000bf05070 */
[----:B------:R-:W-:-:S13]  /*0d70*/  ISETP.NE.AND.EX P0, PT, RZ, UR5, PT, P0 ;  /* 0x00000005ff007c0c */ /* 0x000fda000bf05300 */
[----:B------:R-:W-:Y:S05]  /*0d80*/  @!P0 BRA `(.L_x_10) ;  /* 0x00000000001c8947 */ /* 0x000fea0003800000 */
[----:B0-----:R-:W0:Y:S02]  /*0d90*/  LDC.64 R4, c[0x0][0x5a0] ;  /* 0x00016800ff047b82 */ /* 0x001e240000000a00 */
[----:B0-----:R-:W2:Y:S02]  /*0da0*/  LDG.E.64 R4, desc[UR36][R4.64] ;  /* 0x0000002404047981 */ /* 0x001ea4000c1e1b00 */
[----:B--2---:R-:W-:-:S04]  /*0db0*/  ISETP.NE.U32.AND P0, PT, R4, RZ, PT ;  /* 0x000000ff0400720c */ /* 0x004fc80003f05070 */
[----:B------:R-:W-:-:S13]  /*0dc0*/  ISETP.NE.AND.EX P0, PT, R5, RZ, PT, P0 ;  /* 0x000000ff0500720c */ /* 0x000fda0003f05300 */
[----:B------:R-:W-:Y:S05]  /*0dd0*/  @!P0 BRA `(.L_x_10) ;  /* 0x0000000000088947 */ /* 0x000fea0003800000 */
[----:B-1----:R0:W5:Y:S01]  /*0de0*/  LD.E R41, desc[UR36][R4.64] ;  /* 0x0000002404297980 */ /* 0x002162000c101900 */
[----:B------:R-:W-:Y:S05]  /*0df0*/  BRA `(.L_x_11) ;  /* 0x0000000000247947 */ /* 0x000fea0003800000 */
.L_x_10:
[----:B------:R-:W-:Y:S02]  /*0e00*/  ULDC.64 UR4, c[0x0][0x590] ;  /* 0x0001640000047ab9 */ /* 0x000fe40000000a00 */
[----:B------:R-:W-:-:S04]  /*0e10*/  ISETP.NE.U32.AND P0, PT, RZ, UR4, PT ;  /* 0x00000004ff007c0c */ /* 0x000fc8000bf05070 */
[----:B------:R-:W-:-:S13]  /*0e20*/  ISETP.NE.AND.EX P0, PT, RZ, UR5, PT, P0 ;  /* 0x00000005ff007c0c */ /* 0x000fda000bf05300 */
[----:B------:R-:W-:Y:S05]  /*0e30*/  @!P0 BRA `(.L_x_12) ;  /* 0x00000000000c8947 */ /* 0x000fea0003800000 */
[----:B0-----:R-:W1:Y:S02]  /*0e40*/  LDC.64 R4, c[0x0][0x590] ;  /* 0x00016400ff047b82 */ /* 0x001e640000000a00 */
[----:B-1----:R1:W5:Y:S01]  /*0e50*/  LDG.E R41, desc[UR36][R4.64] ;  /* 0x0000002404297981 */ /* 0x002362000c1e1900 */
[----:B------:R-:W-:Y:S05]  /*0e60*/  BRA `(.L_x_11) ;  /* 0x0000000000087947 */ /* 0x000fea0003800000 */
.L_x_12:
[----:B------:R-:W-:Y:S02]  /*0e70*/  ULDC UR4, c[0x0][0x584] ;  /* 0x0001610000047ab9 */ /* 0x000fe40000000800 */
[----:B-1----:R-:W-:-:S07]  /*0e80*/  IMAD.U32 R41, RZ, RZ, UR4 ;  /* 0x00000004ff297e24 */ /* 0x002fce000f8e00ff */
.L_x_11:
[----:B------:R-:W-:-:S13]  /*0e90*/  LOP3.LUT P0, RZ, R0, 0xff, RZ, 0xc0, !PT ;  /* 0x000000ff00ff7812 */ /* 0x000fda000780c0ff */
[----:B------:R-:W-:Y:S05]  /*0ea0*/  @!P0 EXIT ;  /* 0x000000000000894d */ /* 0x000fea0003800000 */
[----:B------:R-:W-:Y:S01]  /*0eb0*/  LOP3.LUT R42, R42, 0x1, RZ, 0xc0, !PT ;  /* 0x000000012a2a7812 */ /* 0x000fe200078ec0ff */
[----:B------:R-:W-:Y:S01]  /*0ec0*/  ULDC UR4, c[0x0][0x28c] ;  /* 0x0000a30000047ab9 */ /* 0x000fe20000000800 */
[----:B------:R-:W-:Y:S01]  /*0ed0*/  SHF.R.U32.HI R43, RZ, 0x2, R18 ;  /* 0x00000002ff2b7819 */ /* 0x000fe20000011612 */
[----:B------:R-:W-:Y:S01]  /*0ee0*/  UIADD3 UR4, UR4, 0xff, URZ ;  /* 0x000000ff04047890 */ /* 0x000fe2000fffe03f */
[----:B------:R-:W-:Y:S01]  /*0ef0*/  SHF.R.U32.HI R3, RZ, 0x1, R3 ;  /* 0x00000001ff037819 */ /* 0x000fe20000011603 */
[----:B------:R-:W-:Y:S01]  /*0f00*/  IMAD.SHL.U32 R22, R42, 0x40, RZ ;  /* 0x000000402a167824 */ /* 0x000fe200078e00ff */
[----:B------:R-:W-:Y:S01]  /*0f10*/  LOP3.LUT R43, R43, 0x7, RZ, 0xc0, !PT ;  /* 0x000000072b2b7812 */ /* 0x000fe200078ec0ff */
[----:B------:R-:W-:Y:S01]  /*0f20*/  USHF.R.S32.HI UR5, URZ, 0x1f, UR4 ;  /* 0x0000001f3f057899 */ /* 0x000fe20008011404 */
[----:B------:R-:W-:Y:S01]  /*0f30*/  LOP3.LUT R55, R19, 0x1, RZ, 0xfc, !PT ;  /* 0x0000000113377812 */ /* 0x000fe200078efcff */
[----:B------:R-:W-:Y:S01]  /*0f40*/  IMAD.MOV.U32 R23, RZ, RZ, RZ ;  /* 0x000000ffff177224 */ /* 0x000fe200078e00ff */
[----:B------:R-:W-:Y:S01]  /*0f50*/  LOP3.LUT R22, R22, 0x40, R43, 0xe2, !PT ;  /* 0x0000004016167812 */ /* 0x000fe200078ee22b */
[----:B------:R-:W-:Y:S01]  /*0f60*/  ULEA.HI UR5, UR5, UR4, URZ, 0x8 ;  /* 0x0000000405057291 */ /* 0x000fe2000f8f403f */
[----:B------:R-:W-:-:S02]  /*0f70*/  UMOV UR38, URZ ;  /* 0x0000003f00267c82 */ /* 0x000fc40008000000 */
[----:B------:R-:W-:Y:S01]  /*0f80*/  LOP3.LUT R22, R22, 0x30, R3, 0xf8, !PT ;  /* 0x0000003016167812 */ /* 0x000fe200078ef803 */
[----:B------:R-:W-:Y:S01]  /*0f90*/  USHF.R.S32.HI UR40, URZ, 0x8, UR5 ;  /* 0x000000083f287899 */ /* 0x000fe20008011405 */
[----:B------:R-:W-:-:S11]  /*0fa0*/  UMOV UR39, URZ ;  /* 0x0000003f00277c82 */ /* 0x000fd60008000000 */
.L_x_66:
[----:B------:R-:W-:Y:S01]  /*0fb0*/  LOP3.LUT R0, R18, 0x80, RZ, 0xc0, !PT ;  /* 0x0000008012007812 */ /* 0x000fe200078ec0ff */
[----:B------:R-:W2:Y:S01]  /*0fc0*/  S2UR UR7, SR_CgaCtaId ;  /* 0x00000000000779c3 */ /* 0x000ea20000008800 */
[----:B------:R-:W-:Y:S02]  /*0fd0*/  UMOV UR6, 0x400 ;  /* 0x0000040000067882 */ /* 0x000fe40000000000 */
[----:B------:R-:W-:-:S06]  /*0fe0*/  SHF.R.U32.HI R0, RZ, 0x7, R0 ;  /* 0x00000007ff007819 */ /* 0x000fcc0000011600 */
[----:B------:R-:W3:Y:S01]  /*0ff0*/  SHFL.IDX PT, R0, R0, RZ, 0x1f ;  /* 0x00001fff00007589 */ /* 0x000ee200000e0000 */
[----:B--2---:R-:W-:Y:S01]  /*1000*/  ULEA UR6, UR7, UR6, 0x18 ;  /* 0x0000000607067291 */ /* 0x004fe2000f8ec03f */
[----:B---3--:R-:W-:-:S13]  /*1010*/  R2UR UR4, R0 ;  /* 0x00000000000472ca */ /* 0x008fda00000e0000 */
[----:B------:R-:W-:-:S04]  /*1020*/  ULEA.HI UR5, UR4, UR4, URZ, 0x1 ;  /* 0x0000000404057291 */ /* 0x000fc8000f8f083f */
[----:B------:R-:W-:-:S04]  /*1030*/  ULOP3.LUT UR5, UR5, 0x7fffe, URZ, 0xc0, !UPT ;  /* 0x0007fffe05057892 */ /* 0x000fc8000f8ec03f */
[----:B------:R-:W-:-:S03]  /*1040*/  UIADD3 UR5, UR4, -UR5, URZ ;  /* 0x8000000504057290 */ /* 0x000fc6000fffe03f */
[----:B------:R-:W-:Y:S01]  /*1050*/  ULDC UR4, c[0x0][0x28c] ;  /* 0x0000a30000047ab9 */ /* 0x000fe20000000800 */
[----:B------:R-:W-:Y:S01]  /*1060*/  ULEA UR5, UR5, UR6, 0xd ;  /* 0x0000000605057291 */ /* 0x000fe2000f8e683f */
[----:B------:R-:W-:-:S03]  /*1070*/  ISETP.LT.AND P0, PT, RZ, UR4, PT ;  /* 0x00000004ff007c0c */ /* 0x000fc6000bf01270 */
[----:B------:R-:W-:-:S04]  /*1080*/  UIADD3 UR5, UR5, 0x100, URZ ;  /* 0x0000010005057890 */ /* 0x000fc8000fffe03f */
[----:B------:R-:W-:-:S04]  /*1090*/  USHF.R.U32.HI UR5, URZ, 0x4, UR5 ;  /* 0x000000043f057899 */ /* 0x000fc80008011605 */
[----:B------:R-:W-:-:S04]  /*10a0*/  ULOP3.LUT UR5, UR5, 0x3fff, URZ, 0xc0, !UPT ;  /* 0x00003fff05057892 */ /* 0x000fc8000f8ec03f */
[----:B------:R-:W-:Y:S01]  /*10b0*/  ULOP3.LUT UR41, UR5, 0x10000, URZ, 0xfc, !UPT ;  /* 0x0001000005297892 */ /* 0x000fe2000f8efc3f */
[----:B0-----:R-:W-:Y:S11]  /*10c0*/  @P0 BRA `(.L_x_13) ;  /* 0x0000000000400947 */ /* 0x001ff60003800000 */
[----:B------:R-:W-:Y:S01]  /*10d0*/  MOV R0, 0x0 ;  /* 0x0000000000007802 */ /* 0x000fe20000000f00 */
[----:B------:R-:W-:Y:S01]  /*10e0*/  ULDC.64 UR4, c[0x4][0x68] ;  /* 0x01001a0000047ab9 */ /* 0x000fe20000000a00 */
[----:B------:R-:W-:Y:S01]  /*10f0*/  ULDC.64 UR6, c[0x4][0x8] ;  /* 0x0100020000067ab9 */ /* 0x000fe20000000a00 */
[----:B01----:R-:W-:Y:S01]  /*1100*/  IMAD.U32 R4, RZ, RZ, UR4 ;  /* 0x00000004ff047e24 */ /* 0x003fe2000f8e00ff */
[----:B------:R0:W1:Y:S01]  /*1110*/  LDC.64 R14, c[0x4][R0] ;  /* 0x01000000000e7b82 */ /* 0x0000620000000a00 */
[----:B------:R-:W-:Y:S01]  /*1120*/  IMAD.U32 R5, RZ, RZ, UR5 ;  /* 0x00000005ff057e24 */ /* 0x000fe2000f8e00ff */
[----:B------:R-:W-:Y:S01]  /*1130*/  ULDC.64 UR4, c[0x4][0x70] ;  /* 0x01001c0000047ab9 */ /* 0x000fe20000000a00 */
[----:B------:R-:W-:Y:S02]  /*1140*/  IMAD.U32 R10, RZ, RZ, UR6 ;  /* 0x00000006ff0a7e24 */ /* 0x000fe4000f8e00ff */
[----:B------:R-:W-:Y:S02]  /*1150*/  IMAD.U32 R6, RZ, RZ, UR4 ;  /* 0x00000004ff067e24 */ /* 0x000fe4000f8e00ff */
[----:B------:R-:W-:-:S02]  /*1160*/  IMAD.U32 R7, RZ, RZ, UR5 ;  /* 0x00000005ff077e24 */ /* 0x000fc4000f8e00ff */
[----:B------:R-:W-:Y:S02]  /*1170*/  IMAD.U32 R11, RZ, RZ, UR7 ;  /* 0x00000007ff0b7e24 */ /* 0x000fe4000f8e00ff */
[----:B------:R-:W-:Y:S02]  /*1180*/  IMAD.MOV.U32 R8, RZ, RZ, 0x1e1 ;  /* 0x000001e1ff087424 */ /* 0x000fe400078e00ff */
[----:B------:R-:W-:Y:S02]  /*1190*/  IMAD.MOV.U32 R12, RZ, RZ, 0x1 ;  /* 0x00000001ff0c7424 */ /* 0x000fe400078e00ff */
[----:B0-----:R-:W-:-:S07]  /*11a0*/  IMAD.MOV.U32 R13, RZ, RZ, RZ ;  /* 0x000000ffff0d7224 */ /* 0x001fce00078e00ff */
[----:B------:R-:W-:-:S07]  /*11b0*/  LEPC R20, `(.L_x_13) ;  /* 0x000000001014794e */ /* 0x000fce0000000000 */
[----:B-1---5:R-:W-:Y:S05]  /*11c0*/  CALL.ABS.NOINC R14 ;  /* 0x000000000e007343 */ /* 0x022fea0003c00000 */
.L_x_13:
[----:B------:R-:W-:-:S13]  /*11d0*/  ISETP.NE.AND P0, PT, R55, 0x3, PT ;  /* 0x000000033700780c */ /* 0x000fda0003f05270 */
[----:B------:R-:W-:Y:S05]  /*11e0*/  @!P0 BRA `(.L_x_14) ;  /* 0x0000000000048947 */ /* 0x000fea0003800000 */
[----:B------:R-:W-:Y:S01]  /*11f0*/  BPT.TRAP 0x1 ;  /* 0x000000040000795c */ /* 0x000fe20000300000 */
.L_x_14:
[----:B------:R-:W2:Y:S01]  /*1200*/  S2UR UR5, SR_CgaCtaId ;  /* 0x00000000000579c3 */ /* 0x000ea20000008800 */
[----:B------:R-:W-:Y:S01]  /*1210*/  UMOV UR4, 0x400 ;  /* 0x0000040000047882 */ /* 0x000fe20000000000 */
[----:B------:R-:W-:Y:S02]  /*1220*/  IMAD.U32 R0, RZ, RZ, UR38 ;  /* 0x00000026ff007e24 */ /* 0x000fe4000f8e00ff */
[----:B------:R-:W-:-:S03]  /*1230*/  IMAD.U32 R3, RZ, RZ, UR39 ;  /* 0x00000027ff037e24 */ /* 0x000fc6000f8e00ff */
[----:B------:R-:W-:Y:S01]  /*1240*/  SHF.L.U32 R0, R0, 0x1f, RZ ;  /* 0x0000001f00007819 */ /* 0x000fe200000006ff */
[----:B--2---:R-:W-:-:S06]  /*1250*/  ULEA UR4, UR5, UR4, 0x18 ;  /* 0x0000000405047291 */ /* 0x004fcc000f8ec03f */
[----:B------:R-:W-:-:S04]  /*1260*/  IMAD.U32 R6, RZ, RZ, UR4 ;  /* 0x00000004ff067e24 */ /* 0x000fc8000f8e00ff */
[----:B------:R-:W-:-:S04]  /*1270*/  IMAD R3, R3, 0x8, R6 ;  /* 0x0000000803037824 */ /* 0x000fc800078e0206 */
[----:B------:R2:W3:Y:S01]  /*1280*/  SYNCS.PHASECHK.TRANS64.TRYWAIT P1, [R3+URZ], R0 ;  /* 0x00000000030075a7 */ /* 0x0004e2000802017f */
[----:B------:R-:W-:Y:S05]  /*1290*/  @!P0 BRA `(.L_x_15) ;  /* 0x0000000000048947 */ /* 0x000fea0003800000 */
[----:B------:R-:W-:Y:S01]  /*12a0*/  BPT.TRAP 0x1 ;  /* 0x000000040000795c */ /* 0x000fe20000300000 */
.L_x_15:
[----:B---3--:R-:W-:Y:S05]  /*12b0*/  @P1 BRA `(.L_x_16) ;  /* 0x0000000000081947 */ /* 0x008fea0003800000 */
[----:B------:R-:W3:Y:S02]  /*12c0*/  SYNCS.PHASECHK.TRANS64.TRYWAIT P1, [R3+URZ], R0 ;  /* 0x00000000030075a7 */ /* 0x000ee4000802017f */
[----:B---3--:R-:W-:Y:S05]  /*12d0*/  @!P1 BRA `(.L_x_17) ;  /* 0x0000004000449947 */ /* 0x008fea0003800000 */
.L_x_16:
[----:B------:R-:W-:-:S04]  /*12e0*/  UISETP.LT.AND UP0, UPT, UR40, 0x1, UPT ;  /* 0x000000012800788c */ /* 0x000fc8000bf01270 */
[----:B------:R-:W-:-:S06]  /*12f0*/  USEL UR4, UR40, 0x1, UP0 ;  /* 0x0000000128047887 */ /* 0x000fcc0008000000 */
[----:B--23--:R-:W-:Y:S01]  /*1300*/  IMAD.U32 R0, RZ, RZ, UR4 ;  /* 0x00000004ff007e24 */ /* 0x00cfe2000f8e00ff */
[----:B------:R-:W-:Y:S05]  /*1310*/  WARPSYNC.ALL ;  /* 0x0000000000007948 */ /* 0x000fea0003800000 */
[----:B------:R-:W-:-:S04]  /*1320*/  IADD3 R0, -R0, UR40, RZ ;  /* 0x0000002800007c10 */ /* 0x000fc8000fffe1ff */
[----:B------:R-:W-:Y:S02]  /*1330*/  ISETP.GE.AND P1, PT, R0, 0x1, PT ;  /* 0x000000010000780c */ /* 0x000fe40003f26270 */
[----:B------:R-:W-:Y:S01]  /*1340*/  R2UR UR4, R6 ;  /* 0x00000000060472ca */ /* 0x000fe200000e0000 */
[----:B------:R-:W-:Y:S01]  /*1350*/  ULEA UR8, UR39, UR41, 0xc ;  /* 0x0000002927087291 */ /* 0x000fe2000f8e603f */
[----:B------:R-:W-:Y:S01]  /*1360*/  WARPGROUP.ARRIVE ;  /* 0x00000000000079c5 */ /* 0x000fe20000000000 */
[----:B------:R-:W-:Y:S01]  /*1370*/  UMOV UR9, 0x40000040 ;  /* 0x4000004000097882 */ /* 0x000fe20000000000 */
[----:B------:R-:W-:Y:S01]  /*1380*/  UMOV UR11, 0x40000040 ;  /* 0x40000040000b7882 */ /* 0x000fe20000000000 */
[----:B------:R-:W-:Y:S01]  /*1390*/  UIADD3 UR12, UR8, 0x400, URZ ;  /* 0x00000400080c7890 */ /* 0x000fe2000fffe03f */
[----:B------:R-:W-:Y:S01]  /*13a0*/  UMOV UR15, UR11 ;  /* 0x0000000b000f7c82 */ /* 0x000fe20008000000 */
[----:B------:R-:W-:Y:S01]  /*13b0*/  UMOV UR13, 0x40000040 ;  /* 0x40000040000d7882 */ /* 0x000fe20000000000 */
[----:B------:R-:W-:-:S05]  /*13c0*/  UIADD3 UR5, UR8, 0x402, URZ ;  /* 0x0000040208057890 */ /* 0x000fca000fffe03f */
[----:B------:R-:W-:-:S04]  /*13d0*/  UIADD3 UR4, UR4, 0x30100, URZ ;  /* 0x0003010004047890 */ /* 0x000fc8000fffe03f */
[----:B------:R-:W-:-:S04]  /*13e0*/  USHF.R.U32.HI UR4, URZ, 0x4, UR4 ;  /* 0x000000043f047899 */ /* 0x000fc80008011604 */
[----:B------:R-:W-:-:S04]  /*13f0*/  ULOP3.LUT UR4, UR4, 0x3fff, URZ, 0xc0, !UPT ;  /* 0x00003fff04047892 */ /* 0x000fc8000f8ec03f */
[----:B------:R-:W-:-:S04]  /*1400*/  ULOP3.LUT UR4, UR4, 0x10000, URZ, 0xfc, !UPT ;  /* 0x0001000004047892 */ /* 0x000fc8000f8efc3f */
[----:B------:R-:W-:-:S07]  /*1410*/  ULEA UR6, UR39, UR4, 0x8 ;  /* 0x0000000427067291 */ /* 0x000fce000f8e403f */
[----:B------:R-:W-:Y:S02]  /*1420*/  UMOV UR10, UR6 ;  /* 0x00000006000a7c82 */ /* 0x000fe40008000000 */
[----:B------:R-:W-:Y:S01]  /*1430*/  IGMMA.64x16x32.S8.S8 R32, gdesc[UR8], RZ, !UPT, gsb0 ;  /* 0x00600000082079f1 */ /* 0x000fe2000c0410ff */
[----:B------:R-:W-:Y:S01]  /*1440*/  UMOV UR14, UR10 ;  /* 0x0000000a000e7c82 */ /* 0x000fe20008000000 */
[----:B------:R-:W-:Y:S01]  /*1450*/  UIADD3 UR10, UR6, 0x86, URZ ;  /* 0x00000086060a7890 */ /* 0x000fe2000fffe03f */
[----:B------:R-:W-:Y:S01]  /*1460*/  UMOV UR9, 0x40000040 ;  /* 0x4000004000097882 */ /* 0x000fe20000000000 */
[----:B------:R-:W-:Y:S01]  /*1470*/  UMOV UR11, 0x40000040 ;  /* 0x40000040000b7882 */ /* 0x000fe20000000000 */
[----:B------:R-:W-:Y:S02]  /*1480*/  WARPGROUP.DEPBAR.LE gsb0, 0x0 ;  /* 0x00008000000079c5 */ /* 0x000fe40000010000 */
[----:B------:R-:W-:-:S06]  /*1490*/  WARPGROUP.ARRIVE ;  /* 0x00000000000079c5 */ /* 0x000fcc0000000000 */
[----:B------:R-:W-:Y:S01]  /*14a0*/  IGMMA.64x16x32.S8.S8 R24, gdesc[UR12], RZ, !UPT, gsb0 ;  /* 0x006000000c1879f1 */ /* 0x000fe2000c0410ff */
[----:B------:R-:W-:Y:S02]  /*14b0*/  UIADD3 UR12, UR8, 0x2, URZ ;  /* 0x00000002080c7890 */ /* 0x000fe4000fffe03f */
[----:B------:R-:W-:Y:S01]  /*14c0*/  UIADD3 UR14, UR6, 0x2, URZ ;  /* 0x00000002060e7890 */ /* 0x000fe2000fffe03f */
[----:B------:R-:W-:Y:S01]  /*14d0*/  UMOV UR13, 0x40000040 ;  /* 0x40000040000d7882 */ /* 0x000fe20000000000 */
[----:B------:R-:W-:Y:S01]  /*14e0*/  UMOV UR15, 0x40000040 ;  /* 0x40000040000f7882 */ /* 0x000fe20000000000 */
[----:B------:R-:W-:Y:S02]  /*14f0*/  WARPGROUP.DEPBAR.LE gsb0, 0x0 ;  /* 0x00008000000079c5 */ /* 0x000fe40000010000 */
[----:B------:R-:W-:-:S06]  /*1500*/  WARPGROUP.ARRIVE ;  /* 0x00000000000079c5 */ /* 0x000fcc0000000000 */
[----:B------:R-:W-:Y:S01]  /*1510*/  IGMMA.64x16x32.S8.S8 R32, gdesc[UR12], R32, gsb0 ;  /* 0x006000000c2079f1 */ /* 0x000fe20008041020 */
[----:B------:R-:W-:Y:S01]  /*1520*/  UMOV UR12, UR5 ;  /* 0x00000005000c7c82 */ /* 0x000fe20008000000 */
[----:B------:R-:W-:Y:S01]  /*1530*/  UMOV UR13, 0x40000040 ;  /* 0x40000040000d7882 */ /* 0x000fe20000000000 */
[----:B------:R-:W-:Y:S01]  /*1540*/  UIADD3 UR5, UR8, 0x404, URZ ;  /* 0x0000040408057890 */ /* 0x000fe2000fffe03f */
[----:B------:R-:W-:Y:S02]  /*1550*/  WARPGROUP.DEPBAR.LE gsb0, 0x0 ;  /* 0x00008000000079c5 */ /* 0x000fe40000010000 */
[----:B------:R-:W-:-:S06]  /*1560*/  WARPGROUP.ARRIVE ;  /* 0x00000000000079c5 */ /* 0x000fcc0000000000 */
[----:B------:R-:W-:Y:S01]  /*1570*/  IGMMA.64x16x32.S8.S8 R24, gdesc[UR12], R24, gsb0 ;  /* 0x006000000c1879f1 */ /* 0x000fe20008041018 */
        /* <DEDUP_REMOVED lines=56> */
[----:B------:R-:W-:Y:S01]  /*1900*/  UIADD3 UR6, UR8, 0xc06, URZ ;  /* 0x00000c0608067890 */ /* 0x000fe2000fffe03f */
[----:B------:R-:W-:Y:S02]  /*1910*/  WARPGROUP.DEPBAR.LE gsb0, 0x0 ;  /* 0x00008000000079c5 */ /* 0x000fe40000010000 */
[----:B------:R-:W-:-:S06]  /*1920*/  WARPGROUP.ARRIVE ;  /* 0x00000000000079c5 */ /* 0x000fcc0000000000 */
[----:B------:R-:W-:Y:S01]  /*1930*/  IGMMA.64x16x32.S8.S8 R32, gdesc[UR12], R32, gsb0 ;  /* 0x006000000c2079f1 */ /* 0x000fe20008041020 */
[----:B------:R-:W-:Y:S01]  /*1940*/  UMOV UR12, UR5 ;  /* 0x00000005000c7c82 */ /* 0x000fe20008000000 */
[----:B------:R-:W-:Y:S01]  /*1950*/  UMOV UR13, 0x40000040 ;  /* 0x40000040000d7882 */ /* 0x000fe20000000000 */
[----:B------:R-:W-:-:S07]  /*1960*/  UIADD3 UR5, UR8, 0x806, URZ ;  /* 0x0000080608057890 */ /* 0x000fce000fffe03f */
[----:B------:R-:W-:Y:S01]  /*1970*/  UMOV UR8, UR5 ;  /* 0x0000000500087c82 */ /* 0x000fe20008000000 */
[----:B------:R-:W-:Y:S02]  /*1980*/  WARPGROUP.DEPBAR.LE gsb0, 0x0 ;  /* 0x00008000000079c5 */ /* 0x000fe40000010000 */
[----:B------:R-:W-:-:S06]  /*1990*/  WARPGROUP.ARRIVE ;  /* 0x00000000000079c5 */ /* 0x000fcc0000000000 */
[----:B------:R-:W-:Y:S03]  /*19a0*/  IGMMA.64x16x32.S8.S8 R24, gdesc[UR12], R24, gsb0 ;  /* 0x006000000c1879f1 */ /* 0x000fe60008041018 */
[----:B------:R-:W-:Y:S02]  /*19b0*/  WARPGROUP.DEPBAR.LE gsb0, 0x0 ;  /* 0x00008000000079c5 */ /* 0x000fe40000010000 */
[----:B------:R-:W-:-:S06]  /*19c0*/  WARPGROUP.ARRIVE ;  /* 0x00000000000079c5 */ /* 0x000fcc0000000000 */
[----:B------:R-:W-:Y:S01]  /*19d0*/  IGMMA.64x16x32.S8.S8 R32, gdesc[UR8], R32, gsb0 ;  /* 0x00600000082079f1 */ /* 0x000fe20008041020 */
[----:B------:R-:W-:Y:S01]  /*19e0*/  UMOV UR8, UR6 ;  /* 0x0000000600087c82 */ /* 0x000fe20008000000 */
[----:B------:R-:W-:Y:S01]  /*19f0*/  UMOV UR9, 0x40000040 ;  /* 0x4000004000097882 */ /* 0x000fe20000000000 */
[----:B------:R-:W-:Y:S02]  /*1a00*/  WARPGROUP.DEPBAR.LE gsb0, 0x0 ;  /* 0x00008000000079c5 */ /* 0x000fe40000010000 */
[----:B------:R-:W-:-:S06]  /*1a10*/  WARPGROUP.ARRIVE ;  /* 0x00000000000079c5 */ /* 0x000fcc0000000000 */
[----:B------:R-:W-:Y:S03]  /*1a20*/  IGMMA.64x16x32.S8.S8 R24, gdesc[UR8], R24, gsb0 ;  /* 0x00600000081879f1 */ /* 0x000fe60008041018 */
[----:B------:R-:W-:Y:S02]  /*1a30*/  WARPGROUP.DEPBAR.LE gsb0, 0x0 ;  /* 0x00008000000079c5 */ /* 0x000fe40000010000 */
[----:B------:R-:W-:Y:S05]  /*1a40*/  @!P1 BRA `(.L_x_18) ;  /* 0x0000000800509947 */ /* 0x000fea0003800000 */
[----:B------:R-:W-:Y:S02]  /*1a50*/  UIADD3 UR5, UR39, 0x1, URZ ;  /* 0x0000000127057890 */ /* 0x000fe4000fffe03f */
[----:B------:R-:W-:Y:S02]  /*1a60*/  IMAD.U32 R3, RZ, RZ, UR39 ;  /* 0x00000027ff037e24 */ /* 0x000fe4000f8e00ff */
[----:B------:R-:W-:-:S04]  /*1a70*/  UISETP.NE.AND UP0, UPT, UR5, 0x3, UPT ;  /* 0x000000030500788c */ /* 0x000fc8000bf05270 */
[----:B------:R-:W-:Y:S02]  /*1a80*/  USEL UR6, URZ, 0x1, UP0 ;  /* 0x000000013f067887 */ /* 0x000fe40008000000 */
[----:B------:R-:W-:Y:S02]  /*1a90*/  USEL UR5, UR5, URZ, UP0 ;  /* 0x0000003f05057287 */ /* 0x000fe40008000000 */
[----:B------:R-:W-:-:S06]  /*1aa0*/  ULOP3.LUT UR6, UR38, UR6, URZ, 0x3c, !UPT ;  /* 0x0000000626067292 */ /* 0x000fcc000f8e3c3f */
[----:B------:R-:W-:-:S07]  /*1ab0*/  IMAD.U32 R7, RZ, RZ, UR6 ;  /* 0x00000006ff077e24 */ /* 0x000fce000f8e00ff */
.L_x_25:
[----:B------:R-:W-:Y:S05]  /*1ac0*/  @!P0 BRA `(.L_x_19) ;  /* 0x0000000000048947 */ /* 0x000fea0003800000 */
[----:B------:R-:W-:Y:S01]  /*1ad0*/  BPT.TRAP 0x1 ;  /* 0x000000040000795c */ /* 0x000fe20000300000 */
.L_x_19:
[----:B------:R-:W2:Y:S01]  /*1ae0*/  S2UR UR7, SR_CgaCtaId ;  /* 0x00000000000779c3 */ /* 0x000ea20000008800 */
[----:B------:R-:W-:Y:S01]  /*1af0*/  UMOV UR6, 0x400 ;  /* 0x0000040000067882 */ /* 0x000fe20000000000 */
[----:B01----:R-:W-:Y:S01]  /*1b00*/  IMAD.U32 R5, RZ, RZ, UR5 ;  /* 0x00000005ff057e24 */ /* 0x003fe2000f8e00ff */
[----:B------:R-:W-:Y:S01]  /*1b10*/  SHF.L.U32 R4, R7, 0x1f, RZ ;  /* 0x0000001f07047819 */ /* 0x000fe200000006ff */
[----:B--2---:R-:W-:-:S06]  /*1b20*/  ULEA UR6, UR7, UR6, 0x18 ;  /* 0x0000000607067291 */ /* 0x004fcc000f8ec03f */
[----:B------:R-:W-:-:S04]  /*1b30*/  IMAD.U32 R6, RZ, RZ, UR6 ;  /* 0x00000006ff067e24 */ /* 0x000fc8000f8e00ff */
[----:B------:R-:W-:-:S04]  /*1b40*/  IMAD R5, R5, 0x8, R6 ;  /* 0x0000000805057824 */ /* 0x000fc800078e0206 */
[----:B------:R0:W1:Y:S01]  /*1b50*/  SYNCS.PHASECHK.TRANS64.TRYWAIT P1, [R5+URZ], R4 ;  /* 0x00000004050075a7 */ /* 0x000062000802017f */
[----:B------:R-:W-:Y:S05]  /*1b60*/  @!P0 BRA `(.L_x_20) ;  /* 0x0000000000048947 */ /* 0x000fea0003800000 */
[----:B------:R-:W-:Y:S01]  /*1b70*/  BPT.TRAP 0x1 ;  /* 0x000000040000795c */ /* 0x000fe20000300000 */
.L_x_20:
[----:B-1----:R-:W-:Y:S05]  /*1b80*/  @P1 BRA `(.L_x_21) ;  /* 0x0000000000081947 */ /* 0x002fea0003800000 */
[----:B------:R-:W1:Y:S02]  /*1b90*/  SYNCS.PHASECHK.TRANS64.TRYWAIT P1, [R5+URZ], R4 ;  /* 0x00000004050075a7 */ /* 0x000e64000802017f */
[----:B-1----:R-:W-:Y:S05]  /*1ba0*/  @!P1 BRA `(.L_x_22) ;  /* 0x0000003800249947 */ /* 0x002fea0003800000 */
.L_x_21:
[----:B------:R-:W-:Y:S01]  /*1bb0*/  ULEA UR8, UR5, UR4, 0x8 ;  /* 0x0000000405087291 */ /* 0x000fe2000f8e403f */
[----:B------:R-:W-:Y:S01]  /*1bc0*/  WARPGROUP.ARRIVE ;  /* 0x00000000000079c5 */ /* 0x000fe20000000000 */
[----:B------:R-:W-:Y:S01]  /*1bd0*/  ULEA UR6, UR5, UR41, 0xc ;  /* 0x0000002905067291 */ /* 0x000fe2000f8e603f */
[----:B------:R-:W-:Y:S01]  /*1be0*/  UMOV UR15, 0x40000040 ;  /* 0x40000040000f7882 */ /* 0x000fe20000000000 */
[----:B------:R-:W-:Y:S02]  /*1bf0*/  UMOV UR13, 0x40000040 ;  /* 0x40000040000d7882 */ /* 0x000fe40000000000 */
[----:B------:R-:W-:Y:S01]  /*1c00*/  UIADD3 UR7, UR6, 0x400, URZ ;  /* 0x0000040006077890 */ /* 0x000fe2000fffe03f */
[----:B------:R-:W-:Y:S02]  /*1c10*/  UMOV UR14, UR8 ;  /* 0x00000008000e7c82 */ /* 0x000fe40008000000 */
[----:B------:R-:W-:Y:S01]  /*1c20*/  UMOV UR12, UR6 ;  /* 0x00000006000c7c82 */ /* 0x000fe20008000000 */
[----:B------:R-:W-:Y:S01]  /*1c30*/  UIADD3 UR10, UR8, 0x86, URZ ;  /* 0x00000086080a7890 */ /* 0x000fe2000fffe03f */
[----:B------:R-:W-:Y:S01]  /*1c40*/  IGMMA.64x16x32.S8.S8 R32, gdesc[UR12], R32, gsb0 ;  /* 0x006000000c2079f1 */ /* 0x000fe20008041020 */
[----:B------:R-:W-:Y:S01]  /*1c50*/  UMOV UR13, 0x40000040 ;  /* 0x40000040000d7882 */ /* 0x000fe20000000000 */
[----:B------:R-:W-:Y:S01]  /*1c60*/  UMOV UR12, UR7 ;  /* 0x00000007000c7c82 */ /* 0x000fe20008000000 */
[----:B------:R-:W-:Y:S01]  /*1c70*/  UIADD3 UR7, UR6, 0x402, URZ ;  /* 0x0000040206077890 */ /* 0x000fe2000fffe03f */
[----:B------:R-:W-:Y:S01]  /*1c80*/  UMOV UR11, 0x40000040 ;  /* 0x40000040000b7882 */ /* 0x000fe20000000000 */
[----:B------:R-:W-:Y:S01]  /*1c90*/  UMOV UR9, 0x40000040 ;  /* 0x4000004000097882 */ /* 0x000fe20000000000 */
[----:B------:R-:W-:-:S02]  /*1ca0*/  WARPGROUP.DEPBAR.LE gsb0, 0x0 ;  /* 0x00008000000079c5 */ /* 0x000fc40000010000 */
        /* <DEDUP_REMOVED lines=71> */
[----:B------:R-:W-:Y:S02]  /*2120*/  UIADD3 UR8, UR6, 0x806, URZ ;  /* 0x0000080606087890 */ /* 0x000fe4000fffe03f */
[----:B------:R-:W-:Y:S01]  /*2130*/  UIADD3 UR6, UR6, 0xc06, URZ ;  /* 0x00000c0606067890 */ /* 0x000fe2000fffe03f */
        /* <DEDUP_REMOVED lines=18> */
[----:B------:R-:W-:Y:S01]  /*2260*/  BPT.TRAP 0x1 ;  /* 0x000000040000795c */ /* 0x000fe20000300000 */
.L_x_23:
[----:B01----:R-:W-:Y:S01]  /*2270*/  IMAD R4, R3, 0x8, R6 ;  /* 0x0000000803047824 */ /* 0x003fe200078e0206 */
[----:B------:R-:W-:-:S03]  /*2280*/  ISETP.GT.U32.AND P1, PT, R19, 0x1, PT ;  /* 0x000000011300780c */ /* 0x000fc60003f24070 */
[----:B------:R-:W-:-:S05]  /*2290*/  VIADD R4, R4, 0x18 ;  /* 0x0000001804047836 */ /* 0x000fca0000000000 */
[----:B------:R-:W-:-:S04]  /*22a0*/  PRMT R4, RZ, 0x654, R4 ;  /* 0x00000654ff047816 */ /* 0x000fc80000000004 */
[----:B------:R0:W-:Y:S01]  /*22b0*/  SYNCS.ARRIVE.TRANS64.RED.A1T0 RZ, [R4+URZ], RZ ;  /* 0x000000ff04ff79a7 */ /* 0x0001e2000810043f */
[----:B------:R-:W-:Y:S05]  /*22c0*/  @P1 BRA `(.L_x_24) ;  /* 0x0000000000041947 */ /* 0x000fea0003800000 */
[----:B------:R-:W-:Y:S01]  /*22d0*/  BPT.TRAP 0x1 ;  /* 0x000000040000795c */ /* 0x000fe20000300000 */
.L_x_24:
[----:B------:R-:W-:Y:S01]  /*22e0*/  UIADD3 UR5, UR5, 0x1, URZ ;  /* 0x0000000105057890 */ /* 0x000fe2000fffe03f */
[C---:B------:R-:W-:Y:S01]  /*22f0*/  ISETP.GT.AND P2, PT, R0.reuse, 0x1, PT ;  /* 0x000000010000780c */ /* 0x040fe20003f44270 */
[----:B------:R-:W-:Y:S02]  /*2300*/  VIADD R3, R3, 0x1 ;  /* 0x0000000103037836 */ /* 0x000fe40000000000 */
[----:B------:R-:W-:Y:S01]  /*2310*/  UISETP.NE.AND UP0, UPT, UR5, 0x3, UPT ;  /* 0x000000030500788c */ /* 0x000fe2000bf05270 */
[----:B------:R-:W-:Y:S02]  /*2320*/  VIADD R0, R0, 0xffffffff ;  /* 0xffffffff00007836 */ /* 0x000fe40000000000 */
[C---:B------:R-:W-:Y:S01]  /*2330*/  ISETP.NE.AND P1, PT, R3.reuse, 0x3, PT ;  /* 0x000000030300780c */ /* 0x040fe20003f25270 */
[----:B------:R-:W-:Y:S02]  /*2340*/  USEL UR6, URZ, 0x1, UP0 ;  /* 0x000000013f067887 */ /* 0x000fe40008000000 */
[----:B------:R-:W-:Y:S01]  /*2350*/  USEL UR5, UR5, URZ, UP0 ;  /* 0x0000003f05057287 */ /* 0x000fe20008000000 */
[----:B------:R-:W-:-:S03]  /*2360*/  SEL R3, R3, RZ, P1 ;  /* 0x000000ff03037207 */ /* 0x000fc60000800000 */
[----:B------:R-:W-:Y:S01]  /*2370*/  LOP3.LUT R7, R7, UR6, RZ, 0x3c, !PT ;  /* 0x0000000607077c12 */ /* 0x000fe2000f8e3cff */
[----:B------:R-:W-:Y:S07]  /*2380*/  @P2 BRA `(.L_x_25) ;  /* 0xfffffff400cc2947 */ /* 0x000fee000383ffff */
.L_x_18:
[----:B------:R-:W2:Y:S02]  /*2390*/  LDC R0, c[0x0][0x28c] ;  /* 0x0000a300ff007b82 */ /* 0x000ea40000000800 */
[----:B--2---:R-:W-:-:S13]  /*23a0*/  ISETP.GE.AND P1, PT, R0, 0x1, PT ;  /* 0x000000010000780c */ /* 0x004fda0003f26270 */
[----:B------:R-:W-:Y:S05]  /*23b0*/  @!P1 BRA `(.L_x_26) ;  /* 0x0000000000409947 */ /* 0x000fea0003800000 */
[----:B------:R-:W-:Y:S05]  /*23c0*/  @!P0 BRA `(.L_x_27) ;  /* 0x0000000000048947 */ /* 0x000fea0003800000 */
[----:B------:R-:W-:Y:S01]  /*23d0*/  BPT.TRAP 0x1 ;  /* 0x000000040000795c */ /* 0x000fe20000300000 */
.L_x_27:
[----:B------:R-:W-:Y:S01]  /*23e0*/  UISETP.LT.AND UP0, UPT, UR40, 0x1, UPT ;  /* 0x000000012800788c */ /* 0x000fe2000bf01270 */
[----:B------:R-:W-:-:S03]  /*23f0*/  ISETP.GT.U32.AND P0, PT, R19, 0x1, PT ;  /* 0x000000011300780c */ /* 0x000fc60003f04070 */
[----:B------:R-:W-:-:S04]  /*2400*/  USEL UR6, UR40, 0x1, UP0 ;  /* 0x0000000128067887 */ /* 0x000fc80008000000 */
[----:B------:R-:W-:-:S04]  /*2410*/  UIADD3 UR6, UR39, UR40, -UR6 ;  /* 0x0000002827067290 */ /* 0x000fc8000fffe806 */
[----:B------:R-:W-:-:S04]  /*2420*/  UIMAD.WIDE.U32 UR4, UR6, -0x55555555, URZ ;  /* 0xaaaaaaab060478a5 */ /* 0x000fc8000f8e003f */
[----:B------:R-:W-:-:S04]  /*2430*/  USHF.R.U32.HI UR4, URZ, 0x1, UR5 ;  /* 0x000000013f047899 */ /* 0x000fc80008011605 */
[----:B------:R-:W-:-:S06]  /*2440*/  UIMAD UR6, UR4, -0x3, UR6 ;  /* 0xfffffffd040678a4 */ /* 0x000fcc000f8e0206 */
[----:B------:R-:W-:-:S04]  /*2450*/  IMAD.U32 R3, RZ, RZ, UR6 ;  /* 0x00000006ff037e24 */ /* 0x000fc8000f8e00ff */
[----:B------:R-:W-:-:S04]  /*2460*/  IMAD R0, R3, 0x8, R6 ;  /* 0x0000000803007824 */ /* 0x000fc800078e0206 */
[----:B------:R-:W-:-:S05]  /*2470*/  VIADD R0, R0, 0x18 ;  /* 0x0000001800007836 */ /* 0x000fca0000000000 */
[----:B------:R-:W-:-:S04]  /*2480*/  PRMT R0, RZ, 0x654, R0 ;  /* 0x00000654ff007816 */ /* 0x000fc80000000000 */
[----:B------:R2:W-:Y:S01]  /*2490*/  SYNCS.ARRIVE.TRANS64.RED.A1T0 RZ, [R0+URZ], RZ ;  /* 0x000000ff00ff79a7 */ /* 0x0005e2000810043f */
[----:B------:R-:W-:Y:S05]  /*24a0*/  @P0 BRA `(.L_x_26) ;  /* 0x0000000000040947 */ /* 0x000fea0003800000 */
[----:B------:R-:W-:Y:S01]  /*24b0*/  BPT.TRAP 0x1 ;  /* 0x000000040000795c */ /* 0x000fe20000300000 */
.L_x_26:
[----:B01----:R-:W0:Y:S01]  /*24c0*/  LDC R4, c[0x0][0x288] ;  /* 0x0000a200ff047b82 */ /* 0x003e220000000800 */
[----:B--2---:R-:W-:Y:S01]  /*24d0*/  LOP3.LUT R0, R18, 0x3, RZ, 0xc0, !PT ;  /* 0x0000000312007812 */ /* 0x004fe200078ec0ff */
[----:B------:R-:W-:Y:S01]  /*24e0*/  IMAD.SHL.U32 R3, R46, 0x10, RZ ;  /* 0x000000102e037824 */ /* 0x000fe200078e00ff */
[----:B------:R-:W-:Y:S01]  /*24f0*/  UIADD3 UR39, UR40, UR39, URZ ;  /* 0x0000002728277290 */ /* 0x000fe2000fffe03f */
[----:B------:R-:W-:Y:S01]  /*2500*/  IMAD.SHL.U32 R6, R45, 0x100, RZ ;  /* 0x000001002d067824 */ /* 0x000fe200078e00ff */
[----:B------:R-:W-:Y:S01]  /*2510*/  ULDC UR8, c[0x0][0x284] ;  /* 0x0000a10000087ab9 */ /* 0x000fe20000000800 */
[----:B------:R-:W-:Y:S01]  /*2520*/  IMAD.SHL.U32 R8, R18, 0x2, RZ ;  /* 0x0000000212087824 */ /* 0x000fe200078e00ff */
[----:B------:R-:W-:Y:S01]  /*2530*/  UISETP.GT.U32.AND UP0, UPT, UR39, 0x2, UPT ;  /* 0x000000022700788c */ /* 0x000fe2000bf04070 */
[----:B------:R-:W-:Y:S01]  /*2540*/  SHF.R.S32.HI R12, RZ, 0x1f, R51 ;  /* 0x0000001fff0c7819 */ /* 0x000fe20000011433 */
[----:B------:R-:W-:Y:S02]  /*2550*/  UIMAD.WIDE.U32 UR4, UR39, -0x55555555, URZ ;  /* 0xaaaaaaab270478a5 */ /* 0x000fe4000f8e003f */
[----:B------:R-:W-:Y:S01]  /*2560*/  UISETP.LT.U32.AND UP0, UPT, UR40, 0x3, UP0 ;  /* 0x000000032800788c */ /* 0x000fe20008701070 */
[----:B------:R-:W-:Y:S01]  /*2570*/  LOP3.LUT R8, R3, 0x6, R8, 0xf8, !PT ;  /* 0x0000000603087812 */ /* 0x000fe200078ef808 */
[----:B------:R-:W-:-:S02]  /*2580*/  UISETP.GE.U32.AND UP1, UPT, UR40, 0x3, UPT ;  /* 0x000000032800788c */ /* 0x000fc4000bf26070 */
[----:B------:R-:W-:Y:S01]  /*2590*/  USHF.R.U32.HI UR4, URZ, 0x1, UR5 ;  /* 0x000000013f047899 */ /* 0x000fe20008011605 */
[----:B------:R-:W-:Y:S01]  /*25a0*/  SHF.R.S32.HI R9, RZ, 0x1f, R8 ;  /* 0x0000001fff097819 */ /* 0x000fe20000011408 */
[----:B------:R-:W-:Y:S01]  /*25b0*/  ULDC.64 UR6, c[0x0][0x5d0] ;  /* 0x0001740000067ab9 */ /* 0x000fe20000000a00 */
[----:B------:R-:W-:Y:S02]  /*25c0*/  USEL UR5, URZ, 0x1, !UP0 ;  /* 0x000000013f057887 */ /* 0x000fe4000c000000 */
[----:B------:R-:W-:Y:S02]  /*25d0*/  UIMAD UR39, UR4, -0x3, UR39 ;  /* 0xfffffffd042778a4 */ /* 0x000fe4000f8e0227 */
[----:B------:R-:W-:Y:S01]  /*25e0*/  ULOP3.LUT UR38, UR38, UR5, URZ, 0x3c, !UPT ;  /* 0x0000000526267292 */ /* 0x000fe2000f8e3c3f */
[----:B0-----:R-:W-:Y:S01]  /*25f0*/  IMAD R10, R0, -0x2, R4 ;  /* 0xfffffffe000a7824 */ /* 0x001fe200078e0204 */
[----:B------:R-:W-:Y:S02]  /*2600*/  LOP3.LUT R0, R18, 0x60, RZ, 0xc0, !PT ;  /* 0x0000006012007812 */ /* 0x000fe400078ec0ff */
[----:B------:R-:W-:Y:S01]  /*2610*/  @UP1 ULOP3.LUT UR38, UR38, 0x1, UR4, 0x78, !UPT ;  /* 0x0000000126261892 */ /* 0x000fe2000f8e7804 */
[----:B------:R-:W-:Y:S01]  /*2620*/  ISETP.GE.AND P0, PT, R3, R4, PT ;  /* 0x000000040300720c */ /* 0x000fe20003f06270 */
[----:B------:R-:W-:Y:S01]  /*2630*/  IMAD R4, R12, UR6, RZ ;  /* 0x000000060c047c24 */ /* 0x000fe2000f8e02ff */
[----:B------:R-:W-:Y:S01]  /*2640*/  SHF.R.U32.HI R0, RZ, 0x1, R0 ;  /* 0x00000001ff007819 */ /* 0x000fe20000011600 */
[----:B------:R-:W-:Y:S01]  /*2650*/  IMAD.IADD R61, R10, 0x1, -R3 ;  /* 0x000000010a3d7824 */ /* 0x000fe200078e0a03 */
[----:B------:R-:W-:Y:S01]  /*2660*/  ISETP.GE.OR P0, PT, R6, UR8, P0 ;  /* 0x0000000806007c0c */ /* 0x000fe20008706670 */
[C---:B------:R-:W-:Y:S01]  /*2670*/  IMAD R11, R51.reuse, UR7, R4 ;  /* 0x00000007330b7c24 */ /* 0x040fe2000f8e0204 */
[----:B------:R-:W-:Y:S01]  /*2680*/  IADD3 R7, RZ, -R0, -R43 ;  /* 0x80000000ff077210 */ /* 0x000fe20007ffe82b */
[----:B------:R-:W-:-:S04]  /*2690*/  IMAD.WIDE.U32 R4, R51, UR6, R8 ;  /* 0x0000000633047c25 */ /* 0x000fc8000f8e0008 */
[----:B------:R-:W-:Y:S02]  /*26a0*/  IMAD R7, R42, -0x40, R7 ;  /* 0xffffffc02a077824 */ /* 0x000fe400078e0207 */
[----:B------:R-:W-:Y:S02]  /*26b0*/  IMAD.IADD R5, R5, 0x1, R11 ;  /* 0x0000000105057824 */ /* 0x000fe400078e020b */
[----:B------:R-:W-:Y:S01]  /*26c0*/  IMAD.MOV.U32 R0, RZ, RZ, -0x1 ;  /* 0xffffffffff007424 */ /* 0x000fe200078e00ff */
[----:B------:R-:W-:Y:S01]  /*26d0*/  IADD3 R60, -R6, UR8, R7 ;  /* 0x00000008063c7c10 */ /* 0x000fe2000fffe107 */
[----:B------:R-:W-:Y:S06]  /*26e0*/  @P0 BRA `(.L_x_28) ;  /* 0x0000000c00fc0947 */ /* 0x000fec0003800000 */
[----:B------:R-:W0:Y:S01]  /*26f0*/  LDC.64 R10, c[0x0][0x5c8] ;  /* 0x00017200ff0a7b82 */ /* 0x000e220000000a00 */
[----:B------:R-:W-:Y:S01]  /*2700*/  IMAD.WIDE R14, R45, 0x100, R22 ;  /* 0x000001002d0e7825 */ /* 0x000fe200078e0216 */
[----:B------:R-:W-:Y:S01]  /*2710*/  ULDC.64 UR4, c[0x0][0x5c0] ;  /* 0x0001700000047ab9 */ /* 0x000fe20000000a00 */
[----:B------:R-:W-:Y:S02]  /*2720*/  BSSY B0, `(.L_x_28) ;  /* 0x00000fb000007945 */ /* 0x000fe40003800000 */
[-C--:B0-----:R-:W-:Y:S02]  /*2730*/  IMAD R3, R15, R10.reuse, RZ ;  /* 0x0000000a0f037224 */ /* 0x081fe400078e02ff */
[----:B------:R-:W-:-:S04]  /*2740*/  IMAD.WIDE.U32 R4, R14, R10, R4 ;  /* 0x0000000a0e047225 */ /* 0x000fc800078e0004 */
[----:B------:R-:W-:Y:S01]  /*2750*/  IMAD R7, R14, R11, R3 ;  /* 0x0000000b0e077224 */ /* 0x000fe200078e0203 */
[----:B------:R-:W-:Y:S01]  /*2760*/  IADD3 R20, P0, R4, UR4, RZ ;  /* 0x0000000404147c10 */ /* 0x000fe2000ff1e0ff */
[C---:B------:R-:W-:Y:S02]  /*2770*/  IMAD.SHL.U32 R3, R10.reuse, 0x8, RZ ;  /* 0x000000080a037824 */ /* 0x040fe400078e00ff */
[----:B------:R-:W-:Y:S01]  /*2780*/  IMAD.IADD R7, R5, 0x1, R7 ;  /* 0x0000000105077824 */ /* 0x000fe200078e0207 */
[----:B------:R-:W-:Y:S01]  /*2790*/  SHF.L.U64.HI R5, R10, 0x3, R11 ;  /* 0x000000030a057819 */ /* 0x000fe2000001020b */
[----:B------:R-:W-:Y:S01]  /*27a0*/  IMAD R11, R11, 0x78, RZ ;  /* 0x000000780b0b7824 */ /* 0x000fe200078e02ff */
[----:B------:R-:W-:Y:S02]  /*27b0*/  IADD3 R46, P1, R3, R20, RZ ;  /* 0x00000014032e7210 */ /* 0x000fe40007f3e0ff */
[----:B------:R-:W-:Y:S02]  /*27c0*/  IADD3.X R21, R7, UR5, RZ, P0, !PT ;  /* 0x0000000507157c10 */ /* 0x000fe400087fe4ff */
[----:B-----5:R-:W-:-:S03]  /*27d0*/  ISETP.NE.AND P0, PT, R41, RZ, PT ;  /* 0x000000ff2900720c */ /* 0x020fc60003f05270 */
[----:B------:R-:W-:Y:S02]  /*27e0*/  IMAD.X R47, R5, 0x1, R21, P1 ;  /* 0x00000001052f7824 */ /* 0x000fe400008e0615 */
[----:B------:R-:W-:-:S04]  /*27f0*/  IMAD.WIDE.U32 R6, R10, 0x78, R46 ;  /* 0x000000780a067825 */ /* 0x000fc800078e002e */
[----:B------:R-:W-:Y:S01]  /*2800*/  IMAD.IADD R7, R7, 0x1, R11 ;  /* 0x0000000107077824 */ /* 0x000fe200078e020b */
[----:B------:R-:W-:-:S05]  /*2810*/  IADD3 R4, P1, R3, R6, RZ ;  /* 0x0000000603047210 */ /* 0x000fca0007f3e0ff */
[----:B------:R-:W-:Y:S01]  /*2820*/  IMAD.X R5, R5, 0x1, R7, P1 ;  /* 0x0000000105057824 */ /* 0x000fe200008e0607 */
[----:B------:R-:W-:Y:S07]  /*2830*/  @!P0 BRA `(.L_x_29) ;  /* 0x0000000800d48947 */ /* 0x000fee0003800000 */
[----:B------:R-:W0:Y:S01]  /*2840*/  LDC.64 R56, c[0x0][0x5b0] ;  /* 0x00016c00ff387b82 */ /* 0x000e220000000a00 */
[----:B------:R-:W-:Y:S01]  /*2850*/  ULDC.64 UR4, c[0x0][0x5b8] ;  /* 0x00016e0000047ab9 */ /* 0x000fe20000000a00 */
[----:B------:R-:W-:Y:S01]  /*2860*/  ISETP.GE.AND P0, PT, R60, 0x1, PT ;  /* 0x000000013c00780c */ /* 0x000fe20003f06270 */
[----:B------:R-:W-:Y:S01]  /*2870*/  IMAD R10, R12, UR4, RZ ;  /* 0x000000040c0a7c24 */ /* 0x000fe2000f8e02ff */
[----:B------:R-:W-:Y:S01]  /*2880*/  BSSY B1, `(.L_x_30) ;  /* 0x0000010000017945 */ /* 0x000fe20003800000 */
[----:B------:R-:W-:Y:S01]  /*2890*/  IMAD.WIDE.U32 R48, R51, UR4, R8 ;  /* 0x0000000433307c25 */ /* 0x000fe2000f8e0008 */
[----:B------:R-:W-:Y:S02]  /*28a0*/  ISETP.LT.OR P2, PT, R61, 0x1, !P0 ;  /* 0x000000013d00780c */ /* 0x000fe40004741670 */
[----:B------:R-:W1:Y:S01]  /*28b0*/  LDC.64 R58, c[0x0][0x5a8] ;  /* 0x00016a00ff3a7b82 */ /* 0x000e620000000a00 */
[----:B------:R-:W-:Y:S02]  /*28c0*/  IMAD R11, R51, UR5, R10 ;  /* 0x00000005330b7c24 */ /* 0x000fe4000f8e020a */
[----:B------:R-:W-:-:S02]  /*28d0*/  IMAD.MOV.U32 R10, RZ, RZ, R48 ;  /* 0x000000ffff0a7224 */ /* 0x000fc400078e0030 */
[----:B------:R-:W-:Y:S02]  /*28e0*/  IMAD.IADD R11, R49, 0x1, R11 ;  /* 0x00000001310b7824 */ /* 0x000fe400078e020b */
[-C--:B0-----:R-:W-:Y:S01]  /*28f0*/  IMAD R3, R15, R56.reuse, RZ ;  /* 0x000000380f037224 */ /* 0x081fe200078e02ff */
[----:B------:R-:W-:Y:S01]  /*2900*/  SHF.L.U64.HI R13, R56, 0x3, R57 ;  /* 0x00000003380d7819 */ /* 0x000fe20000010239 */
[----:B------:R-:W-:-:S04]  /*2910*/  IMAD.WIDE.U32 R8, R14, R56, R10 ;  /* 0x000000380e087225 */ /* 0x000fc800078e000a */
[----:B------:R-:W-:Y:S01]  /*2920*/  IMAD R45, R14, R57, R3 ;  /* 0x000000390e2d7224 */ /* 0x000fe200078e0203 */
[----:B-1----:R-:W-:Y:S01]  /*2930*/  IADD3 R50, P1, R8, R58, RZ ;  /* 0x0000003a08327210 */ /* 0x002fe20007f3e0ff */
[----:B------:R-:W-:-:S03]  /*2940*/  IMAD.SHL.U32 R12, R56, 0x8, RZ ;  /* 0x00000008380c7824 */ /* 0x000fc600078e00ff */
[----:B------:R-:W-:Y:S01]  /*2950*/  IADD3.X R51, R59, R9, R45, P1, !PT ;  /* 0x000000093b337210 */ /* 0x000fe20000ffe42d */
[----:B------:R-:W-:Y:S08]  /*2960*/  @P2 BRA `(.L_x_31) ;  /* 0x0000000000042947 */ /* 0x000ff00003800000 */
[----:B------:R0:W5:Y:S02]  /*2970*/  LDG.E.U8 R44, desc[UR36][R50.64] ;  /* 0x00000024322c7981 */ /* 0x000164000c1e1100 */
.L_x_31:
[----:B------:R-:W-:Y:S05]  /*2980*/  BSYNC B1 ;  /* 0x0000000000017941 */ /* 0x000fea0003800000 */
.L_x_30:
[----:B-----5:R-:W-:Y:S01]  /*2990*/  LOP3.LUT R3, R44, 0xffff, RZ, 0xc0, !PT ;  /* 0x0000ffff2c037812 */ /* 0x020fe200078ec0ff */
[----:B------:R-:W-:Y:S01]  /*29a0*/  IMAD.WIDE.U32 R8, R14, R56, R12 ;  /* 0x000000380e087225 */ /* 0x000fe200078e000c */
[----:B------:R-:W-:Y:S01]  /*29b0*/  ISETP.LT.OR P3, PT, R61, 0x2, !P0 ;  /* 0x000000023d00780c */ /* 0x000fe20004761670 */
[----:B------:R-:W-:Y:S01]  /*29c0*/  BSSY B1, `(.L_x_32) ;  /* 0x000000e000017945 */ /* 0x000fe20003800000 */
[----:B------:R-:W-:Y:S01]  /*29d0*/  PRMT R54, R3, 0x8880, RZ ;  /* 0x0000888003367816 */ /* 0x000fe200000000ff */
[----:B------:R-:W-:Y:S01]  /*29e0*/  IMAD.IADD R9, R45, 0x1, R9 ;  /* 0x000000012d097824 */ /* 0x000fe200078e0209 */
[----:B------:R-:W-:Y:S02]  /*29f0*/  IADD3 R52, P4, P5, R48, R58, R8 ;  /* 0x0000003a30347210 */ /* 0x000fe40007d9e008 */
[----:B------:R-:W-:Y:S01]  /*2a00*/  ISETP.GE.AND P1, PT, R60, 0x9, PT ;  /* 0x000000093c00780c */ /* 0x000fe20003f26270 */
[----:B------:R-:W-:Y:S01]  /*2a10*/  IMAD R3, R54, R41, RZ ;  /* 0x0000002936037224 */ /* 0x000fe200078e02ff */
[----:B------:R-:W-:-:S02]  /*2a20*/  IADD3.X R53, R11, R59, R9, P4, P5 ;  /* 0x0000003b0b357210 */ /* 0x000fc400027ea409 */
[----:B------:R-:W-:Y:S01]  /*2a30*/  ISETP.LT.OR P4, PT, R61, 0x1, !P1 ;  /* 0x000000013d00780c */ /* 0x000fe20004f81670 */
[----:B------:R-:W-:-:S05]  /*2a40*/  @!P2 IMAD R9, R32, R40, R3 ;  /* 0x000000282009a224 */ /* 0x000fca00078e0203 */
[----:B------:R1:W-:Y:S01]  /*2a50*/  @!P2 STG.E.U8 desc[UR36][R20.64], R9 ;  /* 0x000000091400a986 */ /* 0x0003e2000c101124 */
[----:B------:R-:W-:Y:S06]  /*2a60*/  @P3 BRA `(.L_x_33) ;  /* 0x00000000000c3947 */ /* 0x000fec0003800000 */
[----:B------:R-:W2:Y:S02]  /*2a70*/  LDG.E.U8 R44, desc[UR36][R50.64+0x1] ;  /* 0x00000124322c7981 */ /* 0x000ea4000c1e1100 */
[----:B--2---:R-:W-:-:S05]  /*2a80*/  PRMT R8, R44, 0x8880, RZ ;  /* 0x000088802c087816 */ /* 0x004fca00000000ff */
[----:B------:R-:W-:-:S07]  /*2a90*/  IMAD R3, R8, R41, RZ ;  /* 0x0000002908037224 */ /* 0x000fce00078e02ff */
.L_x_33:
[----:B------:R-:W-:Y:S05]  /*2aa0*/  BSYNC B1 ;  /* 0x0000000000017941 */ /* 0x000fea0003800000 */
.L_x_32:
[----:B------:R-:W-:Y:S01]  /*2ab0*/  @!P3 IMAD R33, R33, R40, R3 ;  /* 0x000000282121b224 */ /* 0x000fe200078e0203 */
[----:B------:R-:W-:Y:S04]  /*2ac0*/  BSSY B1, `(.L_x_34) ;  /* 0x0000006000017945 */ /* 0x000fe80003800000 */
[----:B------:R2:W-:Y:S01]  /*2ad0*/  @!P3 STG.E.U8 desc[UR36][R20.64+0x1], R33 ;  /* 0x000001211400b986 */ /* 0x0005e2000c101124 */
[----:B------:R-:W-:Y:S05]  /*2ae0*/  @P4 BRA `(.L_x_35) ;  /* 0x00000000000c4947 */ /* 0x000fea0003800000 */
[----:B------:R-:W3:Y:S02]  /*2af0*/  LDG.E.U8 R44, desc[UR36][R52.64] ;  /* 0x00000024342c7981 */ /* 0x000ee4000c1e1100 */
[----:B---3--:R-:W-:-:S05]  /*2b00*/  PRMT R8, R44, 0x8880, RZ ;  /* 0x000088802c087816 */ /* 0x008fca00000000ff */
[----:B------:R-:W-:-:S07]  /*2b10*/  IMAD R3, R8, R41, RZ ;  /* 0x0000002908037224 */ /* 0x000fce00078e02ff */
.L_x_35:
[----:B------:R-:W-:Y:S05]  /*2b20*/  BSYNC B1 ;  /* 0x0000000000017941 */ /* 0x000fea0003800000 */
.L_x_34:
[C---:B------:R-:W-:Y:S01]  /*2b30*/  ISETP.LT.OR P3, PT, R61.reuse, 0x2, !P1 ;  /* 0x000000023d00780c */ /* 0x040fe20004f61670 */
[----:B-1----:R-:W-:Y:S01]  /*2b40*/  @!P4 IMAD R9, R34, R40, R3 ;  /* 0x000000282209c224 */ /* 0x002fe200078e0203 */
[----:B------:R-:W-:Y:S01]  /*2b50*/  BSSY B1, `(.L_x_36) ;  /* 0x000000b000017945 */ /* 0x000fe20003800000 */
[C---:B------:R-:W-:Y:S02]  /*2b60*/  ISETP.LT.OR P5, PT, R61.reuse, 0x9, !P1 ;  /* 0x000000093d00780c */ /* 0x040fe40004fa1670 */
[----:B--2---:R-:W-:Y:S01]  /*2b70*/  IADD3 R33, P2, R14, 0x80, RZ ;  /* 0x000000800e217810 */ /* 0x004fe20007f5e0ff */
[----:B------:R1:W-:Y:S01]  /*2b80*/  @!P4 STG.E.U8 desc[UR36][R46.64], R9 ;  /* 0x000000092e00c986 */ /* 0x0003e2000c101124 */
[C---:B------:R-:W-:Y:S02]  /*2b90*/  ISETP.LT.OR P4, PT, R61.reuse, 0x9, !P0 ;  /* 0x000000093d00780c */ /* 0x040fe40004781670 */
[C---:B------:R-:W-:Y:S02]  /*2ba0*/  ISETP.LT.OR P0, PT, R61.reuse, 0xa, !P0 ;  /* 0x0000000a3d00780c */ /* 0x040fe40004701670 */
[----:B------:R-:W-:-:S02]  /*2bb0*/  ISETP.LT.OR P1, PT, R61, 0xa, !P1 ;  /* 0x0000000a3d00780c */ /* 0x000fc40004f21670 */
[----:B------:R-:W-:Y:S11]  /*2bc0*/  @P3 BRA `(.L_x_37) ;  /* 0x00000000000c3947 */ /* 0x000ff60003800000 */
[----:B------:R-:W2:Y:S02]  /*2bd0*/  LDG.E.U8 R44, desc[UR36][R52.64+0x1] ;  /* 0x00000124342c7981 */ /* 0x000ea4000c1e1100 */
[----:B--2---:R-:W-:-:S05]  /*2be0*/  PRMT R8, R44, 0x8880, RZ ;  /* 0x000088802c087816 */ /* 0x004fca00000000ff */
[----:B------:R-:W-:-:S07]  /*2bf0*/  IMAD R3, R8, R41, RZ ;  /* 0x0000002908037224 */ /* 0x000fce00078e02ff */
.L_x_37:
[----:B------:R-:W-:Y:S05]  /*2c00*/  BSYNC B1 ;  /* 0x0000000000017941 */ /* 0x000fea0003800000 */
.L_x_36:
[----:B------:R-:W-:Y:S01]  /*2c10*/  @!P3 IMAD R35, R35, R40, R3 ;  /* 0x000000282323b224 */ /* 0x000fe200078e0203 */
[----:B------:R-:W-:Y:S04]  /*2c20*/  BSSY B1, `(.L_x_38) ;  /* 0x0000006000017945 */ /* 0x000fe80003800000 */
[----:B------:R2:W-:Y:S01]  /*2c30*/  @!P3 STG.E.U8 desc[UR36][R46.64+0x1], R35 ;  /* 0x000001232e00b986 */ /* 0x0005e2000c101124 */
[----:B------:R-:W-:Y:S05]  /*2c40*/  @P4 BRA `(.L_x_39) ;  /* 0x00000000000c4947 */ /* 0x000fea0003800000 */
[----:B------:R-:W3:Y:S02]  /*2c50*/  LDG.E.U8 R44, desc[UR36][R50.64+0x8] ;  /* 0x00000824322c7981 */ /* 0x000ee4000c1e1100 */
[----:B---3--:R-:W-:-:S05]  /*2c60*/  PRMT R8, R44, 0x8880, RZ ;  /* 0x000088802c087816 */ /* 0x008fca00000000ff */
[----:B------:R-:W-:-:S07]  /*2c70*/  IMAD R3, R8, R41, RZ ;  /* 0x0000002908037224 */ /* 0x000fce00078e02ff */
.L_x_39:
[----:B------:R-:W-:Y:S05]  /*2c80*/  BSYNC B1 ;  /* 0x0000000000017941 */ /* 0x000fea0003800000 */
.L_x_38:
[----:B-1----:R-:W-:Y:S01]  /*2c90*/  @!P4 IMAD R9, R36, R40, R3 ;  /* 0x000000282409c224 */ /* 0x002fe200078e0203 */
[----:B------:R-:W-:Y:S01]  /*2ca0*/  BSSY B1, `(.L_x_40) ;  /* 0x0000007000017945 */ /* 0x000fe20003800000 */
[----:B------:R-:W-:-:S03]  /*2cb0*/  IMAD.X R15, RZ, RZ, R15, P2 ;  /* 0x000000ffff0f7224 */ /* 0x000fc600010e060f */
[----:B------:R1:W-:Y:S01]  /*2cc0*/  @!P4 STG.E.U8 desc[UR36][R20.64+0x8], R9 ;  /* 0x000008091400c986 */ /* 0x0003e2000c101124 */
[----:B------:R-:W-:Y:S05]  /*2cd0*/  @P0 BRA `(.L_x_41) ;  /* 0x00000000000c0947 */ /* 0x000fea0003800000 */
[----:B------:R-:W3:Y:S02]  /*2ce0*/  LDG.E.U8 R44, desc[UR36][R50.64+0x9] ;  /* 0x00000924322c7981 */ /* 0x000ee4000c1e1100 */
[----:B---3--:R-:W-:-:S05]  /*2cf0*/  PRMT R8, R44, 0x8880, RZ ;  /* 0x000088802c087816 */ /* 0x008fca00000000ff */
[----:B------:R-:W-:-:S07]  /*2d00*/  IMAD R3, R8, R41, RZ ;  /* 0x0000002908037224 */ /* 0x000fce00078e02ff */
.L_x_41:
[----:B------:R-:W-:Y:S05]  /*2d10*/  BSYNC B1 ;  /* 0x0000000000017941 */ /* 0x000fea0003800000 */
.L_x_40:
[----:B------:R-:W-:Y:S01]  /*2d20*/  @!P0 IMAD R37, R37, R40, R3 ;  /* 0x0000002825258224 */ /* 0x000fe200078e0203 */
[----:B------:R-:W-:Y:S01]  /*2d30*/  BSSY B1, `(.L_x_42) ;  /* 0x0000007000017945 */ /* 0x000fe20003800000 */
[----:B------:R-:W-:-:S03]  /*2d40*/  IMAD R14, R15, R56, RZ ;  /* 0x000000380f0e7224 */ /* 0x000fc600078e02ff */
[----:B------:R3:W-:Y:S01]  /*2d50*/  @!P0 STG.E.U8 desc[UR36][R20.64+0x9], R37 ;  /* 0x0000092514008986 */ /* 0x0007e2000c101124 */
[----:B------:R-:W-:Y:S05]  /*2d60*/  @P5 BRA `(.L_x_43) ;  /* 0x00000000000c5947 */ /* 0x000fea0003800000 */
[----:B------:R-:W4:Y:S02]  /*2d70*/  LDG.E.U8 R44, desc[UR36][R52.64+0x8] ;  /* 0x00000824342c7981 */ /* 0x000f24000c1e1100 */
[----:B----4-:R-:W-:-:S05]  /*2d80*/  PRMT R8, R44, 0x8880, RZ ;  /* 0x000088802c087816 */ /* 0x010fca00000000ff */
[----:B------:R-:W-:-:S07]  /*2d90*/  IMAD R3, R8, R41, RZ ;  /* 0x0000002908037224 */ /* 0x000fce00078e02ff */
.L_x_43:
[----:B------:R-:W-:Y:S05]  /*2da0*/  BSYNC B1 ;  /* 0x0000000000017941 */ /* 0x000fea0003800000 */
.L_x_42:
[----:B------:R-:W-:Y:S01]  /*2db0*/  @!P5 IMAD R15, R38, R40, R3 ;  /* 0x00000028260fd224 */ /* 0x000fe200078e0203 */
[----:B------:R-:W-:Y:S01]  /*2dc0*/  BSSY B1, `(.L_x_44) ;  /* 0x0000009000017945 */ /* 0x000fe20003800000 */
[C---:B-1-3--:R-:W-:Y:S02]  /*2dd0*/  IMAD R21, R33.reuse, R57, R14 ;  /* 0x0000003921157224 */ /* 0x04afe400078e020e */
[CC--:B------:R-:W-:Y:S01]  /*2de0*/  IMAD.WIDE.U32 R12, R33.reuse, R56.reuse, R12 ;  /* 0x00000038210c7225 */ /* 0x0c0fe200078e000c */
[----:B------:R1:W-:Y:S03]  /*2df0*/  @!P5 STG.E.U8 desc[UR36][R46.64+0x8], R15 ;  /* 0x0000080f2e00d986 */ /* 0x0003e6000c101124 */
[----:B------:R-:W-:Y:S01]  /*2e00*/  IMAD.WIDE.U32 R8, R33, R56, R10 ;  /* 0x0000003821087225 */ /* 0x000fe200078e000a */
[----:B------:R-:W-:Y:S06]  /*2e10*/  @P1 BRA `(.L_x_45) ;  /* 0x00000000000c1947 */ /* 0x000fec0003800000 */
[----:B------:R-:W3:Y:S02]  /*2e20*/  LDG.E.U8 R44, desc[UR36][R52.64+0x9] ;  /* 0x00000924342c7981 */ /* 0x000ee4000c1e1100 */
[----:B---3--:R-:W-:-:S05]  /*2e30*/  PRMT R14, R44, 0x8880, RZ ;  /* 0x000088802c0e7816 */ /* 0x008fca00000000ff */
[----:B------:R-:W-:-:S07]  /*2e40*/  IMAD R3, R14, R41, RZ ;  /* 0x000000290e037224 */ /* 0x000fce00078e02ff */
.L_x_45:
[----:B------:R-:W-:Y:S05]  /*2e50*/  BSYNC B1 ;  /* 0x0000000000017941 */ /* 0x000fea0003800000 */
.L_x_44:
[----:B------:R-:W-:Y:S01]  /*2e60*/  @!P1 IMAD R39, R39, R40, R3 ;  /* 0x0000002827279224 */ /* 0x000fe200078e0203 */
[----:B------:R-:W-:Y:S01]  /*2e70*/  ISETP.GE.AND P2, PT, R60, 0x81, PT ;  /* 0x000000813c00780c */ /* 0x000fe20003f46270 */
[----:B------:R-:W-:Y:S01]  /*2e80*/  BSSY B1, `(.L_x_46) ;  /* 0x000000c000017945 */ /* 0x000fe20003800000 */
[----:B------:R-:W-:Y:S02]  /*2e90*/  IADD3 R8, P5, R8, R58, RZ ;  /* 0x0000003a08087210 */ /* 0x000fe40007fbe0ff */
[----:B------:R3:W-:Y:S01]  /*2ea0*/  @!P1 STG.E.U8 desc[UR36][R46.64+0x9], R39 ;  /* 0x000009272e009986 */ /* 0x0007e2000c101124 */
[----:B------:R-:W-:Y:S02]  /*2eb0*/  ISETP.LT.OR P1, PT, R61, 0x1, !P2 ;  /* 0x000000013d00780c */ /* 0x000fe40005721670 */
[----:B------:R-:W-:Y:S02]  /*2ec0*/  IADD3.X R9, R59, R9, R21, P5, !PT ;  /* 0x000000093b097210 */ /* 0x000fe40002ffe415 */
[----:B------:R-:W-:-:S02]  /*2ed0*/  ISETP.GE.AND P0, PT, R60, 0x89, PT ;  /* 0x000000893c00780c */ /* 0x000fc40003f06270 */
[----:B------:R-:W-:Y:S02]  /*2ee0*/  IADD3 R48, P4, P3, R48, R58, R12 ;  /* 0x0000003a30307210 */ /* 0x000fe40007b9e00c */
[----:B------:R-:W-:-:S05]  /*2ef0*/  ISETP.LT.OR P5, PT, R61, 0x2, !P2 ;  /* 0x000000023d00780c */ /* 0x000fca00057a1670 */
[----:B---3--:R-:W-:Y:S08]  /*2f00*/  @P1 BRA `(.L_x_47) ;  /* 0x00000000000c1947 */ /* 0x008ff00003800000 */
[----:B------:R-:W3:Y:S02]  /*2f10*/  LDG.E.U8 R44, desc[UR36][R8.64] ;  /* 0x00000024082c7981 */ /* 0x000ee4000c1e1100 */
[----:B---3--:R-:W-:-:S05]  /*2f20*/  PRMT R14, R44, 0x8880, RZ ;  /* 0x000088802c0e7816 */ /* 0x008fca00000000ff */
[----:B------:R-:W-:-:S07]  /*2f30*/  IMAD R3, R14, R41, RZ ;  /* 0x000000290e037224 */ /* 0x000fce00078e02ff */
.L_x_47:
[----:B------:R-:W-:Y:S05]  /*2f40*/  BSYNC B1 ;  /* 0x0000000000017941 */ /* 0x000fea0003800000 */
.L_x_46:
[----:B-1----:R-:W-:Y:S01]  /*2f50*/  @!P1 IMAD R15, R24, R40, R3 ;  /* 0x00000028180f9224 */ /* 0x002fe200078e0203 */
[----:B------:R-:W-:Y:S01]  /*2f60*/  BSSY B1, `(.L_x_48) ;  /* 0x0000007000017945 */ /* 0x000fe20003800000 */
[----:B------:R-:W-:-:S03]  /*2f70*/  IMAD.IADD R13, R21, 0x1, R13 ;  /* 0x00000001150d7824 */ /* 0x000fc600078e020d */
[----:B------:R1:W-:Y:S01]  /*2f80*/  @!P1 STG.E.U8 desc[UR36][R6.64], R15 ;  /* 0x0000000f06009986 */ /* 0x0003e2000c101124 */
[----:B------:R-:W-:Y:S05]  /*2f90*/  @P5 BRA `(.L_x_49) ;  /* 0x00000000000c5947 */ /* 0x000fea0003800000 */
[----:B------:R-:W3:Y:S02]  /*2fa0*/  LDG.E.U8 R44, desc[UR36][R8.64+0x1] ;  /* 0x00000124082c7981 */ /* 0x000ee4000c1e1100 */
[----:B---3--:R-:W-:-:S05]  /*2fb0*/  PRMT R12, R44, 0x8880, RZ ;  /* 0x000088802c0c7816 */ /* 0x008fca00000000ff */
[----:B------:R-:W-:-:S07]  /*2fc0*/  IMAD R3, R12, R41, RZ ;  /* 0x000000290c037224 */ /* 0x000fce00078e02ff */
.L_x_49:
[----:B------:R-:W-:Y:S05]  /*2fd0*/  BSYNC B1 ;  /* 0x0000000000017941 */ /* 0x000fea0003800000 */
.L_x_48:
[----:B------:R-:W-:Y:S01]  /*2fe0*/  ISETP.LT.OR P1, PT, R61, 0x1, !P0 ;  /* 0x000000013d00780c */ /* 0x000fe20004721670 */
[----:B------:R-:W-:Y:S01]  /*2ff0*/  @!P5 IMAD R25, R25, R40, R3 ;  /* 0x000000281919d224 */ /* 0x000fe200078e0203 */
[----:B------:R-:W-:Y:S01]  /*3000*/  BSSY B1, `(.L_x_50) ;  /* 0x000000b000017945 */ /* 0x000fe20003800000 */
[----:B------:R-:W-:Y:S02]  /*3010*/  IADD3.X R49, R11, R59, R13, P4, P3 ;  /* 0x0000003b0b317210 */ /* 0x000fe400027e640d */
[C---:B------:R-:W-:Y:S01]  /*3020*/  ISETP.LT.OR P3, PT, R61.reuse, 0x9, !P2 ;  /* 0x000000093d00780c */ /* 0x040fe20005761670 */
[----:B------:R3:W-:Y:S01]  /*3030*/  @!P5 STG.E.U8 desc[UR36][R6.64+0x1], R25 ;  /* 0x000001190600d986 */ /* 0x0007e2000c101124 */
[C---:B------:R-:W-:Y:S02]  /*3040*/  ISETP.LT.OR P4, PT, R61.reuse, 0x2, !P0 ;  /* 0x000000023d00780c */ /* 0x040fe40004781670 */
[C---:B------:R-:W-:Y:S02]  /*3050*/  ISETP.LT.OR P2, PT, R61.reuse, 0xa, !P2 ;  /* 0x0000000a3d00780c */ /* 0x040fe40005741670 */
[----:B------:R-:W-:-:S02]  /*3060*/  ISETP.LT.OR P5, PT, R61, 0x9, !P0 ;  /* 0x000000093d00780c */ /* 0x000fc400047a1670 */
[----:B------:R-:W-:Y:S11]  /*3070*/  @P1 BRA `(.L_x_51) ;  /* 0x00000000000c1947 */ /* 0x000ff60003800000 */
[----:B------:R-:W4:Y:S02]  /*3080*/  LDG.E.U8 R44, desc[UR36][R48.64] ;  /* 0x00000024302c7981 */ /* 0x000f24000c1e1100 */
[----:B----4-:R-:W-:-:S05]  /*3090*/  PRMT R10, R44, 0x8880, RZ ;  /* 0x000088802c0a7816 */ /* 0x010fca00000000ff */
[----:B------:R-:W-:-:S07]  /*30a0*/  IMAD R3, R10, R41, RZ ;  /* 0x000000290a037224 */ /* 0x000fce00078e02ff */
.L_x_51:
[----:B------:R-:W-:Y:S05]  /*30b0*/  BSYNC B1 ;  /* 0x0000000000017941 */ /* 0x000fea0003800000 */
.L_x_50:
[----:B------:R-:W-:Y:S01]  /*30c0*/  @!P1 IMAD R11, R26, R40, R3 ;  /* 0x000000281a0b9224 */ /* 0x000fe200078e0203 */
[----:B------:R-:W-:Y:S04]  /*30d0*/  BSSY B1, `(.L_x_52) ;  /* 0x0000006000017945 */ /* 0x000fe80003800000 */
[----:B------:R4:W-:Y:S01]  /*30e0*/  @!P1 STG.E.U8 desc[UR36][R4.64], R11 ;  /* 0x0000000b04009986 */ /* 0x0009e2000c101124 */
[----:B------:R-:W-:Y:S05]  /*30f0*/  @P4 BRA `(.L_x_53) ;  /* 0x00000000000c4947 */ /* 0x000fea0003800000 */
[----:B------:R-:W5:Y:S02]  /*3100*/  LDG.E.U8 R44, desc[UR36][R48.64+0x1] ;  /* 0x00000124302c7981 */ /* 0x000f64000c1e1100 */
[----:B-----5:R-:W-:-:S05]  /*3110*/  PRMT R10, R44, 0x8880, RZ ;  /* 0x000088802c0a7816 */ /* 0x020fca00000000ff */
[----:B------:R-:W-:-:S07]  /*3120*/  IMAD R3, R10, R41, RZ ;  /* 0x000000290a037224 */ /* 0x000fce00078e02ff */
.L_x_53:
[----:B------:R-:W-:Y:S05]  /*3130*/  BSYNC B1 ;  /* 0x0000000000017941 */ /* 0x000fea0003800000 */
.L_x_52:
[----:B------:R-:W-:Y:S01]  /*3140*/  @!P4 IMAD R27, R27, R40, R3 ;  /* 0x000000281b1bc224 */ /* 0x000fe200078e0203 */
[----:B------:R-:W-:Y:S04]  /*3150*/  BSSY B1, `(.L_x_54) ;  /* 0x0000006000017945 */ /* 0x000fe80003800000 */
[----:B------:R0:W-:Y:S01]  /*3160*/  @!P4 STG.E.U8 desc[UR36][R4.64+0x1], R27 ;  /* 0x0000011b0400c986 */ /* 0x0001e2000c101124 */
[----:B------:R-:W-:Y:S05]  /*3170*/  @P3 BRA `(.L_x_55) ;  /* 0x00000000000c3947 */ /* 0x000fea0003800000 */
[----:B------:R-:W5:Y:S02]  /*3180*/  LDG.E.U8 R44, desc[UR36][R8.64+0x8] ;  /* 0x00000824082c7981 */ /* 0x000f64000c1e1100 */
[----:B-----5:R-:W-:-:S05]  /*3190*/  PRMT R10, R44, 0x8880, RZ ;  /* 0x000088802c0a7816 */ /* 0x020fca00000000ff */
[----:B------:R-:W-:-:S07]  /*31a0*/  IMAD R3, R10, R41, RZ ;  /* 0x000000290a037224 */ /* 0x000fce00078e02ff */
.L_x_55:
[----:B------:R-:W-:Y:S05]  /*31b0*/  BSYNC B1 ;  /* 0x0000000000017941 */ /* 0x000fea0003800000 */
.L_x_54:
[----:B----4-:R-:W-:Y:S01]  /*31c0*/  @!P3 IMAD R11, R28, R40, R3 ;  /* 0x000000281c0bb224 */ /* 0x010fe200078e0203 */
[----:B------:R-:W-:Y:S04]  /*31d0*/  BSSY B1, `(.L_x_56) ;  /* 0x0000006000017945 */ /* 0x000fe80003800000 */
[----:B------:R4:W-:Y:S01]  /*31e0*/  @!P3 STG.E.U8 desc[UR36][R6.64+0x8], R11 ;  /* 0x0000080b0600b986 */ /* 0x0009e2000c101124 */
[----:B------:R-:W-:Y:S05]  /*31f0*/  @P2 BRA `(.L_x_57) ;  /* 0x00000000000c2947 */ /* 0x000fea0003800000 */
[----:B------:R-:W5:Y:S02]  /*3200*/  LDG.E.U8 R44, desc[UR36][R8.64+0x9] ;  /* 0x00000924082c7981 */ /* 0x000f64000c1e1100 */
[----:B-----5:R-:W-:-:S05]  /*3210*/  PRMT R10, R44, 0x8880, RZ ;  /* 0x000088802c0a7816 */ /* 0x020fca00000000ff */
[----:B------:R-:W-:-:S07]  /*3220*/  IMAD R3, R10, R41, RZ ;  /* 0x000000290a037224 */ /* 0x000fce00078e02ff */
.L_x_57:
[----:B------:R-:W-:Y:S05]  /*3230*/  BSYNC B1 ;  /* 0x0000000000017941 */ /* 0x000fea0003800000 */
.L_x_56:
[----:B------:R-:W-:Y:S01]  /*3240*/  @!P2 IMAD R29, R29, R40, R3 ;  /* 0x000000281d1da224 */ /* 0x000fe200078e0203 */
[----:B------:R-:W-:Y:S04]  /*3250*/  BSSY B1, `(.L_x_58) ;  /* 0x0000006000017945 */ /* 0x000fe80003800000 */
[----:B------:R0:W-:Y:S01]  /*3260*/  @!P2 STG.E.U8 desc[UR36][R6.64+0x9], R29 ;  /* 0x0000091d0600a986 */ /* 0x0001e2000c101124 */
[----:B------:R-:W-:Y:S05]  /*3270*/  @P5 BRA `(.L_x_59) ;  /* 0x00000000000c5947 */ /* 0x000fea0003800000 */
[----:B------:R-:W0:Y:S02]  /*3280*/  LDG.E.U8 R44, desc[UR36][R48.64+0x8] ;  /* 0x00000824302c7981 */ /* 0x000e24000c1e1100 */
[----:B01-34-:R-:W-:-:S05]  /*3290*/  PRMT R6, R44, 0x8880, RZ ;  /* 0x000088802c067816 */ /* 0x01bfca00000000ff */
[----:B------:R-:W-:-:S07]  /*32a0*/  IMAD R3, R6, R41, RZ ;  /* 0x0000002906037224 */ /* 0x000fce00078e02ff */
.L_x_59:
[----:B------:R-:W-:Y:S05]  /*32b0*/  BSYNC B1 ;  /* 0x0000000000017941 */ /* 0x000fea0003800000 */
.L_x_58:
[----:B01-34-:R-:W-:Y:S01]  /*32c0*/  @!P5 IMAD R7, R30, R40, R3 ;  /* 0x000000281e07d224 */ /* 0x01bfe200078e0203 */
[----:B------:R-:W-:Y:S01]  /*32d0*/  ISETP.LT.OR P0, PT, R61, 0xa, !P0 ;  /* 0x0000000a3d00780c */ /* 0x000fe20004701670 */
[----:B------:R-:W-:Y:S03]  /*32e0*/  BSSY B1, `(.L_x_60) ;  /* 0x0000006000017945 */ /* 0x000fe60003800000 */
[----:B------:R0:W-:Y:S09]  /*32f0*/  @!P5 STG.E.U8 desc[UR36][R4.64+0x8], R7 ;  /* 0x000008070400d986 */ /* 0x0001f2000c101124 */
[----:B------:R-:W-:Y:S05]  /*3300*/  @P0 BRA `(.L_x_61) ;  /* 0x00000000000c0947 */ /* 0x000fea0003800000 */
[----:B------:R-:W3:Y:S02]  /*3310*/  LDG.E.U8 R44, desc[UR36][R48.64+0x9] ;  /* 0x00000924302c7981 */ /* 0x000ee4000c1e1100 */
[----:B---3--:R-:W-:-:S05]  /*3320*/  PRMT R6, R44, 0x8880, RZ ;  /* 0x000088802c067816 */ /* 0x008fca00000000ff */
[----:B------:R-:W-:-:S07]  /*3330*/  IMAD R3, R6, R41, RZ ;  /* 0x0000002906037224 */ /* 0x000fce00078e02ff */
.L_x_61:
[----:B------:R-:W-:Y:S05]  /*3340*/  BSYNC B1 ;  /* 0x0000000000017941 */ /* 0x000fea0003800000 */
.L_x_60:
[----:B------:R-:W-:Y:S01]  /*3350*/  IMAD R3, R31, R40, R3 ;  /* 0x000000281f037224 */ /* 0x000fe200078e0203 */
[----:B------:R-:W-:Y:S06]  /*3360*/  @P0 BRA `(.L_x_62) ;  /* 0x0000000000d80947 */ /* 0x000fec0003800000 */
[----:B------:R1:W-:Y:S01]  /*3370*/  STG.E.U8 desc[UR36][R4.64+0x9], R3 ;  /* 0x0000090304007986 */ /* 0x0003e2000c101124 */
[----:B------:R-:W-:Y:S05]  /*3380*/  BRA `(.L_x_62) ;  /* 0x0000000000d07947 */ /* 0x000fea0003800000 */
.L_x_29:
[C---:B------:R-:W-:Y:S02]  /*3390*/  ISETP.GE.AND P2, PT, R60.reuse, 0x1, PT ;  /* 0x000000013c00780c */ /* 0x040fe40003f46270 */
[----:B------:R-:W-:Y:S02]  /*33a0*/  ISETP.GE.AND P1, PT, R60, 0x9, PT ;  /* 0x000000093c00780c */ /* 0x000fe40003f26270 */
[C---:B------:R-:W-:Y:S02]  /*33b0*/  ISETP.LT.OR P3, PT, R61.reuse, 0x1, !P2 ;  /* 0x000000013d00780c */ /* 0x040fe40005761670 */
[C---:B------:R-:W-:Y:S02]  /*33c0*/  ISETP.LT.OR P0, PT, R61.reuse, 0x2, !P2 ;  /* 0x000000023d00780c */ /* 0x040fe40005701670 */
[C---:B------:R-:W-:Y:S02]  /*33d0*/  ISETP.LT.OR P5, PT, R61.reuse, 0x1, !P1 ;  /* 0x000000013d00780c */ /* 0x040fe40004fa1670 */
[----:B------:R-:W-:-:S02]  /*33e0*/  ISETP.LT.OR P4, PT, R61, 0x9, !P2 ;  /* 0x000000093d00780c */ /* 0x000fc40005781670 */
[----:B------:R-:W-:-:S05]  /*33f0*/  ISETP.LT.OR P2, PT, R61, 0xa, !P2 ;  /* 0x0000000a3d00780c */ /* 0x000fca0005741670 */
[-C--:B------:R-:W-:Y:S02]  /*3400*/  @!P3 IMAD R3, R32, R40.reuse, RZ ;  /* 0x000000282003b224 */ /* 0x080fe400078e02ff */
[-C--:B------:R-:W-:Y:S02]  /*3410*/  @!P0 IMAD R33, R33, R40.reuse, RZ ;  /* 0x0000002821218224 */ /* 0x080fe400078e02ff */
[-C--:B------:R-:W-:Y:S01]  /*3420*/  @!P5 IMAD R9, R34, R40.reuse, RZ ;  /* 0x000000282209d224 */ /* 0x080fe200078e02ff */
[----:B------:R0:W-:Y:S01]  /*3430*/  @!P3 STG.E.U8 desc[UR36][R20.64], R3 ;  /* 0x000000031400b986 */ /* 0x0001e2000c101124 */
[----:B------:R-:W-:Y:S01]  /*3440*/  ISETP.LT.OR P3, PT, R61, 0x2, !P1 ;  /* 0x000000023d00780c */ /* 0x000fe20004f61670 */
[-C--:B------:R-:W-:Y:S02]  /*3450*/  @!P4 IMAD R11, R36, R40.reuse, RZ ;  /* 0x00000028240bc224 */ /* 0x080fe400078e02ff */
[----:B------:R-:W-:Y:S01]  /*3460*/  @!P0 STG.E.U8 desc[UR36][R20.64+0x1], R33 ;  /* 0x0000012114008986 */ /* 0x000fe2000c101124 */
[----:B------:R-:W-:Y:S01]  /*3470*/  ISETP.GE.AND P0, PT, R60, 0x81, PT ;  /* 0x000000813c00780c */ /* 0x000fe20003f06270 */
[----:B------:R-:W-:-:S02]  /*3480*/  @!P2 IMAD R37, R37, R40, RZ ;  /* 0x000000282525a224 */ /* 0x000fc400078e02ff */
[----:B------:R1:W-:Y:S01]  /*3490*/  @!P5 STG.E.U8 desc[UR36][R46.64], R9 ;  /* 0x000000092e00d986 */ /* 0x0003e2000c101124 */
[C---:B------:R-:W-:Y:S02]  /*34a0*/  ISETP.LT.OR P5, PT, R61.reuse, 0x9, !P1 ;  /* 0x000000093d00780c */ /* 0x040fe40004fa1670 */
[----:B------:R-:W-:-:S03]  /*34b0*/  ISETP.LT.OR P1, PT, R61, 0xa, !P1 ;  /* 0x0000000a3d00780c */ /* 0x000fc60004f21670 */
[----:B------:R-:W-:-:S05]  /*34c0*/  @!P3 IMAD R35, R35, R40, RZ ;  /* 0x000000282323b224 */ /* 0x000fca00078e02ff */
[----:B------:R-:W-:Y:S01]  /*34d0*/  @!P3 STG.E.U8 desc[UR36][R46.64+0x1], R35 ;  /* 0x000001232e00b986 */ /* 0x000fe2000c101124 */
[C---:B------:R-:W-:Y:S02]  /*34e0*/  ISETP.LT.OR P3, PT, R61.reuse, 0x1, !P0 ;  /* 0x000000013d00780c */ /* 0x040fe40004761670 */
[-C--:B0-----:R-:W-:Y:S01]  /*34f0*/  @!P5 IMAD R3, R38, R40.reuse, RZ ;  /* 0x000000282603d224 */ /* 0x081fe200078e02ff */
[----:B------:R0:W-:Y:S01]  /*3500*/  @!P4 STG.E.U8 desc[UR36][R20.64+0x8], R11 ;  /* 0x0000080b1400c986 */ /* 0x0001e2000c101124 */
[----:B------:R-:W-:Y:S01]  /*3510*/  ISETP.LT.OR P4, PT, R61, 0x2, !P0 ;  /* 0x000000023d00780c */ /* 0x000fe20004781670 */
[----:B------:R-:W-:Y:S02]  /*3520*/  @!P1 IMAD R39, R39, R40, RZ ;  /* 0x0000002827279224 */ /* 0x000fe400078e02ff */
[----:B------:R-:W-:Y:S01]  /*3530*/  @!P2 STG.E.U8 desc[UR36][R20.64+0x9], R37 ;  /* 0x000009251400a986 */ /* 0x000fe2000c101124 */
[----:B------:R-:W-:-:S03]  /*3540*/  ISETP.GE.AND P2, PT, R60, 0x89, PT ;  /* 0x000000893c00780c */ /* 0x000fc60003f46270 */
[----:B------:R-:W-:Y:S01]  /*3550*/  @!P5 STG.E.U8 desc[UR36][R46.64+0x8], R3 ;  /* 0x000008032e00d986 */ /* 0x000fe2000c101124 */
[C---:B------:R-:W-:Y:S01]  /*3560*/  ISETP.LT.OR P5, PT, R61.reuse, 0x9, !P2 ;  /* 0x000000093d00780c */ /* 0x040fe200057a1670 */
[-C--:B-1----:R-:W-:Y:S02]  /*3570*/  @!P3 IMAD R9, R24, R40.reuse, RZ ;  /* 0x000000281809b224 */ /* 0x082fe400078e02ff */
[----:B------:R-:W-:Y:S01]  /*3580*/  @!P1 STG.E.U8 desc[UR36][R46.64+0x9], R39 ;  /* 0x000009272e009986 */ /* 0x000fe2000c101124 */
[----:B------:R-:W-:Y:S01]  /*3590*/  ISETP.LT.OR P1, PT, R61, 0x1, !P2 ;  /* 0x000000013d00780c */ /* 0x000fe20005721670 */
[----:B------:R-:W-:Y:S02]  /*35a0*/  @!P4 IMAD R25, R25, R40, RZ ;  /* 0x000000281919c224 */ /* 0x000fe400078e02ff */
[----:B------:R1:W-:Y:S01]  /*35b0*/  @!P3 STG.E.U8 desc[UR36][R6.64], R9 ;  /* 0x000000090600b986 */ /* 0x0003e2000c101124 */
[C---:B------:R-:W-:Y:S02]  /*35c0*/  ISETP.LT.OR P3, PT, R61.reuse, 0x9, !P0 ;  /* 0x000000093d00780c */ /* 0x040fe40004761670 */
[C---:B------:R-:W-:Y:S01]  /*35d0*/  ISETP.LT.OR P0, PT, R61.reuse, 0xa, !P0 ;  /* 0x0000000a3d00780c */ /* 0x040fe20004701670 */
[----:B------:R3:W-:Y:S01]  /*35e0*/  @!P4 STG.E.U8 desc[UR36][R6.64+0x1], R25 ;  /* 0x000001190600c986 */ /* 0x0007e2000c101124 */
[----:B------:R-:W-:-:S02]  /*35f0*/  ISETP.LT.OR P4, PT, R61, 0x2, !P2 ;  /* 0x000000023d00780c */ /* 0x000fc40005781670 */
[----:B------:R-:W-:-:S03]  /*3600*/  ISETP.LT.OR P2, PT, R61, 0xa, !P2 ;  /* 0x0000000a3d00780c */ /* 0x000fc60005741670 */
[-C--:B0-----:R-:W-:Y:S02]  /*3610*/  @!P1 IMAD R11, R26, R40.reuse, RZ ;  /* 0x000000281a0b9224 */ /* 0x081fe400078e02ff */
[-C--:B-1----:R-:W-:Y:S02]  /*3620*/  @!P5 IMAD R9, R30, R40.reuse, RZ ;  /* 0x000000281e09d224 */ /* 0x082fe400078e02ff */
[-C--:B------:R-:W-:Y:S01]  /*3630*/  @!P3 IMAD R3, R28, R40.reuse, RZ ;  /* 0x000000281c03b224 */ /* 0x080fe200078e02ff */
[----:B------:R3:W-:Y:S01]  /*3640*/  @!P1 STG.E.U8 desc[UR36][R4.64], R11 ;  /* 0x0000000b04009986 */ /* 0x0007e2000c101124 */
[-C--:B------:R-:W-:Y:S02]  /*3650*/  @!P0 IMAD R29, R29, R40.reuse, RZ ;  /* 0x000000281d1d8224 */ /* 0x080fe400078e02ff */
[-C--:B------:R-:W-:Y:S02]  /*3660*/  @!P4 IMAD R27, R27, R40.reuse, RZ ;  /* 0x000000281b1bc224 */ /* 0x080fe400078e02ff */
[----:B------:R-:W-:-:S03]  /*3670*/  @!P2 IMAD R31, R31, R40, RZ ;  /* 0x000000281f1fa224 */ /* 0x000fc600078e02ff */
[----:B------:R3:W-:Y:S04]  /*3680*/  @!P4 STG.E.U8 desc[UR36][R4.64+0x1], R27 ;  /* 0x0000011b0400c986 */ /* 0x0007e8000c101124 */
[----:B------:R3:W-:Y:S04]  /*3690*/  @!P3 STG.E.U8 desc[UR36][R6.64+0x8], R3 ;  /* 0x000008030600b986 */ /* 0x0007e8000c101124 */
[----:B------:R3:W-:Y:S04]  /*36a0*/  @!P0 STG.E.U8 desc[UR36][R6.64+0x9], R29 ;  /* 0x0000091d06008986 */ /* 0x0007e8000c101124 */
[----:B------:R3:W-:Y:S04]  /*36b0*/  @!P5 STG.E.U8 desc[UR36][R4.64+0x8], R9 ;  /* 0x000008090400d986 */ /* 0x0007e8000c101124 */
[----:B------:R3:W-:Y:S02]  /*36c0*/  @!P2 STG.E.U8 desc[UR36][R4.64+0x9], R31 ;  /* 0x0000091f0400a986 */ /* 0x0007e4000c101124 */
.L_x_62:
[----:B------:R-:W-:Y:S05]  /*36d0*/  BSYNC B0 ;  /* 0x0000000000007941 */ /* 0x000fea0003800000 */
.L_x_28:
[----:B------:R-:W-:Y:S01]  /*36e0*/  ULDC UR4, c[0x0][0xc] ;  /* 0x0000030000047ab9 */ /* 0x000fe20000000800 */
[----:B------:R-:W-:Y:S01]  /*36f0*/  ULDC UR5, c[0x0][0x10] ;  /* 0x0000040000057ab9 */ /* 0x000fe20000000800 */
[----:B-1-3--:R-:W1:Y:S01]  /*3700*/  LDC R3, c[0x0][0x14] ;  /* 0x00000500ff037b82 */ /* 0x00ae620000000800 */
[----:B------:R-:W-:Y:S01]  /*3710*/  UIMAD.WIDE.U32 UR4, UR4, UR5, URZ ;  /* 0x00000005040472a5 */ /* 0x000fe2000f8e003f */
[----:B--2---:R-:W-:Y:S02]  /*3720*/  IMAD.MOV.U32 R46, RZ, RZ, -0x1 ;  /* 0xffffffffff2e7424 */ /* 0x004fe400078e00ff */
[----:B------:R-:W-:-:S03]  /*3730*/  IMAD.MOV.U32 R51, RZ, RZ, -0x1 ;  /* 0xffffffffff337424 */ /* 0x000fc600078e00ff */
[----:B-1----:R-:W-:-:S04]  /*3740*/  IMAD.WIDE.U32 R16, R3, UR4, R16 ;  /* 0x0000000403107c25 */ /* 0x002fc8000f8e0010 */
[----:B------:R-:W-:Y:S01]  /*3750*/  IMAD R3, R3, UR5, RZ ;  /* 0x0000000503037c24 */ /* 0x000fe2000f8e02ff */
[----:B------:R-:W-:Y:S02]  /*3760*/  ULDC.64 UR4, c[0x0][0x650] ;  /* 0x0001940000047ab9 */ /* 0x000fe40000000a00 */
[----:B------:R-:W-:Y:S01]  /*3770*/  ISETP.GE.U32.AND P0, PT, R16, UR4, PT ;  /* 0x0000000410007c0c */ /* 0x000fe2000bf06070 */
[--C-:B------:R-:W-:Y:S01]  /*3780*/  IMAD.IADD R17, R17, 0x1, R3.reuse ;  /* 0x0000000111117824 */ /* 0x100fe200078e0203 */
[----:B------:R-:W-:-:S04]  /*3790*/  PRMT R3, RZ, 0x7610, R3 ;  /* 0x00007610ff037816 */ /* 0x000fc80000000003 */
[----:B------:R-:W-:-:S13]  /*37a0*/  ISETP.GE.U32.AND.EX P0, PT, R17, UR5, PT, P0 ;  /* 0x0000000511007c0c */ /* 0x000fda000bf06100 */
[----:B------:R-:W-:Y:S05]  /*37b0*/  @P0 BRA `(.L_x_63) ;  /* 0x0000000400640947 */ /* 0x000fea0003800000 */
[----:B------:R-:W1:Y:S01]  /*37c0*/  S2R R12, SR_CTAID.X ;  /* 0x00000000000c7919 */ /* 0x000e620000002500 */
[----:B------:R-:W2:Y:S01]  /*37d0*/  LDC.64 R10, c[0x0][0x628] ;  /* 0x00018a00ff0a7b82 */ /* 0x000ea20000000a00 */
[----:B------:R-:W-:Y:S01]  /*37e0*/  ULDC UR4, c[0x0][0x150] ;  /* 0x0000540000047ab9 */ /* 0x000fe20000000800 */
[----:B------:R-:W-:Y:S01]  /*37f0*/  IMAD.MOV.U32 R8, RZ, RZ, R16 ;  /* 0x000000ffff087224 */ /* 0x000fe200078e0010 */
[----:B------:R-:W3:Y:S01]  /*3800*/  S2R R24, SR_CTAID.Y ;  /* 0x0000000000187919 */ /* 0x000ee20000002600 */
[----:B------:R-:W-:-:S04]  /*3810*/  IMAD.MOV.U32 R9, RZ, RZ, R17 ;  /* 0x000000ffff097224 */ /* 0x000fc800078e0011 */
[----:B------:R-:W4:Y:S08]  /*3820*/  LDC R21, c[0x0][0x144] ;  /* 0x00005100ff157b82 */ /* 0x000f300000000800 */
[----:B------:R-:W0:Y:S08]  /*3830*/  LDC R0, c[0x0][0x630] ;  /* 0x00018c00ff007b82 */ /* 0x000e300000000800 */
[----:B------:R-:W0:Y:S01]  /*3840*/  LDC.64 R14, c[0x0][0x620] ;  /* 0x00018800ff0e7b82 */ /* 0x000e220000000a00 */
[----:B--2---:R-:W-:-:S04]  /*3850*/  ISETP.NE.U32.AND P0, PT, R10, RZ, PT ;  /* 0x000000ff0a00720c */ /* 0x004fc80003f05070 */
[----:B------:R-:W-:Y:S02]  /*3860*/  ISETP.NE.AND.EX P0, PT, R11, RZ, PT, P0 ;  /* 0x000000ff0b00720c */ /* 0x000fe40003f05300 */
[----:B-1----:R-:W-:-:S05]  /*3870*/  I2FP.F32.U32 R3, R12 ;  /* 0x0000000c00037245 */ /* 0x002fca0000201000 */
[----:B------:R-:W-:-:S04]  /*3880*/  FMUL R3, R3, UR4 ;  /* 0x0000000403037c20 */ /* 0x000fc80008400000 */
[----:B------:R1:W2:Y:S02]  /*3890*/  F2I.U32.TRUNC.NTZ R20, R3 ;  /* 0x0000000300147305 */ /* 0x0002a4000020f000 */
[----:B---34-:R-:W-:Y:S05]  /*38a0*/  @!P0 BRA `(.L_x_64) ;  /* 0x0000000000288947 */ /* 0x018fea0003800000 */
[----:B-1----:R-:W1:Y:S02]  /*38b0*/  LDC R3, c[0x0][0x634] ;  /* 0x00018d00ff037b82 */ /* 0x002e640000000800 */
[----:B-1----:R-:W-:-:S05]  /*38c0*/  IADD3 R3, P0, R16, R3, RZ ;  /* 0x0000000310037210 */ /* 0x002fca0007f1e0ff */
[----:B------:R-:W-:-:S04]  /*38d0*/  IMAD.X R13, RZ, RZ, R17, P0 ;  /* 0x000000ffff0d7224 */ /* 0x000fc800000e0611 */
[----:B0-----:R-:W-:-:S04]  /*38e0*/  IMAD.WIDE.U32 R4, R13, R10, RZ ;  /* 0x0000000a0d047225 */ /* 0x001fc800078e00ff */
[----:B------:R-:W-:-:S04]  /*38f0*/  IMAD.WIDE.U32 R6, P0, R3, R11, R4 ;  /* 0x0000000b03067225 */ /* 0x000fc80007800004 */
[----:B------:R-:W-:-:S04]  /*3900*/  IMAD.WIDE.U32 R4, R3, R10, RZ ;  /* 0x0000000a03047225 */ /* 0x000fc800078e00ff */
[----:B------:R-:W-:Y:S01]  /*3910*/  IMAD.X R9, RZ, RZ, RZ, P0 ;  /* 0x000000ffff097224 */ /* 0x000fe200000e06ff */
[----:B------:R-:W-:Y:S01]  /*3920*/  IADD3 RZ, P0, R5, R6, RZ ;  /* 0x0000000605ff7210 */ /* 0x000fe20007f1e0ff */
[----:B------:R-:W-:-:S04]  /*3930*/  IMAD.MOV.U32 R8, RZ, RZ, R7 ;  /* 0x000000ffff087224 */ /* 0x000fc800078e0007 */
[----:B------:R-:W-:-:S08]  /*3940*/  IMAD.WIDE.U32.X R8, R13, R11, R8, P0 ;  /* 0x0000000b0d087225 */ /* 0x000fd000000e0408 */
.L_x_64:
[----:B------:R-:W3:Y:S01]  /*3950*/  LDC.64 R28, c[0x0][0x640] ;  /* 0x00019000ff1c7b82 */ /* 0x000ee20000000a00 */
[-CC-:B0-----:R-:W-:Y:S01]  /*3960*/  SHF.R.U64 R51, R8, R0.reuse, R9.reuse ;  /* 0x0000000008337219 */ /* 0x181fe20000001209 */
[----:B--2---:R-:W-:Y:S01]  /*3970*/  IMAD.MOV R20, RZ, RZ, -R20 ;  /* 0x000000ffff147224 */ /* 0x004fe200078e0a14 */
[----:B------:R-:W-:Y:S01]  /*3980*/  SHF.R.U32.HI R0, RZ, R0, R9 ;  /* 0x00000000ff007219 */ /* 0x000fe20000011609 */
[----:B------:R-:W-:Y:S01]  /*3990*/  ULDC UR4, c[0x0][0x154] ;  /* 0x0000550000047ab9 */ /* 0x000fe20000000800 */
[----:B-1----:R-:W-:Y:S01]  /*39a0*/  IADD3 R3, P0, RZ, -R51, RZ ;  /* 0x80000033ff037210 */ /* 0x002fe20007f1e0ff */
[----:B------:R-:W-:Y:S02]  /*39b0*/  IMAD R21, R21, R20, R12 ;  /* 0x0000001415157224 */ /* 0x000fe400078e020c */
[----:B------:R-:W0:Y:S01]  /*39c0*/  LDC R6, c[0x0][0x618] ;  /* 0x00018600ff067b82 */ /* 0x000e220000000800 */
[----:B------:R-:W-:Y:S02]  /*39d0*/  IMAD.MOV.U32 R7, RZ, RZ, 0x1 ;  /* 0x00000001ff077424 */ /* 0x000fe400078e00ff */
[----:B------:R-:W-:-:S04]  /*39e0*/  IMAD.X R5, RZ, RZ, ~R0, P0 ;  /* 0x000000ffff057224 */ /* 0x000fc800000e0e00 */
[-C--:B------:R-:W-:Y:S01]  /*39f0*/  IMAD R0, R5, R14.reuse, RZ ;  /* 0x0000000e05007224 */ /* 0x080fe200078e02ff */
[----:B------:R-:W1:Y:S01]  /*3a00*/  LDC R8, c[0x0][0x608] ;  /* 0x00018200ff087b82 */ /* 0x000e620000000800 */
[----:B------:R-:W-:-:S04]  /*3a10*/  IMAD.WIDE.U32 R4, R3, R14, R16 ;  /* 0x0000000e03047225 */ /* 0x000fc800078e0010 */
[----:B------:R-:W-:Y:S01]  /*3a20*/  IMAD R3, R3, R15, R0 ;  /* 0x0000000f03037224 */ /* 0x000fe200078e0200 */
[----:B------:R-:W-:Y:S02]  /*3a30*/  I2FP.F32.U32 R0, R24 ;  /* 0x0000001800007245 */ /* 0x000fe40000201000 */
[----:B------:R-:W2:Y:S01]  /*3a40*/  LDC R26, c[0x0][0x658] ;  /* 0x00019600ff1a7b82 */ /* 0x000ea20000000800 */
[----:B------:R-:W-:Y:S01]  /*3a50*/  IMAD.IADD R3, R5, 0x1, R3 ;  /* 0x0000000105037824 */ /* 0x000fe200078e0203 */
[----:B---3--:R-:W-:Y:S01]  /*3a60*/  ISETP.NE.U32.AND P0, PT, R28, RZ, PT ;  /* 0x000000ff1c00720c */ /* 0x008fe20003f05070 */
[----:B------:R-:W-:Y:S01]  /*3a70*/  FMUL R0, R0, UR4 ;  /* 0x0000000400007c20 */ /* 0x000fe20008400000 */
[----:B------:R-:W-:Y:S02]  /*3a80*/  IMAD.MOV.U32 R5, RZ, RZ, -0x1 ;  /* 0xffffffffff057424 */ /* 0x000fe400078e00ff */
[----:B------:R-:W-:Y:S01]  /*3a90*/  ISETP.NE.AND.EX P0, PT, R29, RZ, PT, P0 ;  /* 0x000000ff1d00720c */ /* 0x000fe20003f05300 */
[----:B------:R3:W4:Y:S01]  /*3aa0*/  F2I.U32.TRUNC.NTZ R13, R0 ;  /* 0x00000000000d7305 */ /* 0x000722000020f000 */
[----:B------:R-:W3:Y:S01]  /*3ab0*/  LDC R15, c[0x0][0x148] ;  /* 0x00005200ff0f7b82 */ /* 0x000ee20000000800 */
[----:B0-----:R-:W-:-:S02]  /*3ac0*/  SHF.R.U64 R12, R4, R6, R3 ;  /* 0x00000006040c7219 */ /* 0x001fc40000001203 */
[----:B------:R-:W-:-:S05]  /*3ad0*/  SHF.R.U32.HI R3, RZ, R6, R3 ;  /* 0x00000006ff037219 */ /* 0x000fca0000011603 */
[----:B------:R-:W0:Y:S01]  /*3ae0*/  LDC R20, c[0x0][0x600] ;  /* 0x00018000ff147b82 */ /* 0x000e220000000800 */
[-CC-:B-1----:R-:W-:Y:S02]  /*3af0*/  SHF.R.U64 R10, R12, R8.reuse, R3.reuse ;  /* 0x000000080c0a7219 */ /* 0x182fe40000001203 */
[----:B------:R-:W-:-:S05]  /*3b00*/  SHF.R.U32.HI R3, RZ, R8, R3 ;  /* 0x00000008ff037219 */ /* 0x000fca0000011603 */
[----:B------:R-:W1:Y:S01]  /*3b10*/  LDC R27, c[0x0][0x648] ;  /* 0x00019200ff1b7b82 */ /* 0x000e620000000800 */
[-C--:B--2---:R-:W-:Y:S02]  /*3b20*/  SHF.L.U32 R4, R5, R26.reuse, RZ ;  /* 0x0000001a05047219 */ /* 0x084fe400000006ff */
[-CC-:B------:R-:W-:Y:S02]  /*3b30*/  SHF.R.U64 R14, R10, R26.reuse, R3.reuse ;  /* 0x0000001a0a0e7219 */ /* 0x180fe40000001203 */
[----:B------:R-:W-:Y:S02]  /*3b40*/  SHF.R.U32.HI R5, RZ, R26, R3 ;  /* 0x0000001aff057219 */ /* 0x000fe40000011603 */
[----:B------:R-:W-:Y:S01]  /*3b50*/  LOP3.LUT R25, RZ, R4, RZ, 0x33, !PT ;  /* 0x00000004ff197212 */ /* 0x000fe200078e33ff */
[----:B------:R-:W2:Y:S01]  /*3b60*/  LDC R30, c[0x0][0x638] ;  /* 0x00018e00ff1e7b82 */ /* 0x000ea20000000800 */
[----:B------:R-:W-:Y:S01]  /*3b70*/  SHF.L.U32 R26, R7, R26, RZ ;  /* 0x0000001a071a7219 */ /* 0x000fe200000006ff */
[----:B------:R-:W-:-:S06]  /*3b80*/  IMAD.MOV.U32 R4, RZ, RZ, R14 ;  /* 0x000000ffff047224 */ /* 0x000fcc00078e000e */
[----:B------:R-:W0:Y:S01]  /*3b90*/  LDC R31, c[0x0][0x610] ;  /* 0x00018400ff1f7b82 */ /* 0x000e220000000800 */
[----:B----4-:R-:W-:Y:S05]  /*3ba0*/  @!P0 BRA `(.L_x_65) ;  /* 0x0000000000288947 */ /* 0x010fea0003800000 */
[----:B------:R-:W4:Y:S02]  /*3bb0*/  LDC R3, c[0x0][0x64c] ;  /* 0x00019300ff037b82 */ /* 0x000f240000000800 */
[----:B----4-:R-:W-:-:S05]  /*3bc0*/  IADD3 R3, P0, R14, R3, RZ ;  /* 0x000000030e037210 */ /* 0x010fca0007f1e0ff */
        /* <DEDUP_REMOVED lines=8> */
.L_x_65:
[----:B------:R-:W-:Y:S01]  /*3c50*/  ISETP.NE.AND P0, PT, R2, 0x1, PT ;  /* 0x000000010200780c */ /* 0x000fe20003f05270 */
[----:B0-----:R-:W-:Y:S01]  /*3c60*/  VIADD R7, R20, 0xffffffff ;  /* 0xffffffff14077836 */ /* 0x001fe20000000000 */
[----:B-1-3--:R-:W-:Y:S01]  /*3c70*/  SHF.R.U64 R0, R4, R27, R5 ;  /* 0x0000001b04007219 */ /* 0x00afe20000001205 */
[----:B------:R-:W-:Y:S01]  /*3c80*/  IMAD.MOV R13, RZ, RZ, -R13 ;  /* 0x000000ffff0d7224 */ /* 0x000fe200078e0a0d */
[----:B------:R-:W-:Y:S01]  /*3c90*/  LOP3.LUT R5, R10, R25, RZ, 0xc0, !PT ;  /* 0x000000190a057212 */ /* 0x000fe200078ec0ff */
[----:B------:R-:W-:Y:S01]  /*3ca0*/  IMAD.MOV.U32 R4, RZ, RZ, 0x1 ;  /* 0x00000001ff047424 */ /* 0x000fe200078e00ff */
[----:B------:R-:W-:Y:S01]  /*3cb0*/  LOP3.LUT R12, R12, R7, RZ, 0xc0, !PT ;  /* 0x000000070c0c7212 */ /* 0x000fe200078ec0ff */
[----:B------:R-:W-:Y:S02]  /*3cc0*/  IMAD.MOV R3, RZ, RZ, -R0 ;  /* 0x000000ffff037224 */ /* 0x000fe400078e0a00 */
[----:B------:R-:W-:Y:S02]  /*3cd0*/  IMAD R0, R26, R0, R5 ;  /* 0x000000001a007224 */ /* 0x000fe400078e0205 */
[----:B--2---:R-:W-:-:S02]  /*3ce0*/  IMAD R3, R3, R30, R14 ;  /* 0x0000001e03037224 */ /* 0x004fc400078e020e */
[----:B------:R-:W-:Y:S02]  /*3cf0*/  @P0 IMAD R21, R15, R13, R24 ;  /* 0x0000000d0f150224 */ /* 0x000fe400078e0218 */
[----:B------:R-:W-:Y:S01]  /*3d00*/  IMAD R5, R3, R20, R12 ;  /* 0x0000001403057224 */ /* 0x000fe200078e020c */
[----:B------:R-:W-:Y:S01]  /*3d10*/  PRMT R3, R4, 0x7610, R3 ;  /* 0x0000761004037816 */ /* 0x000fe20000000003 */
[----:B------:R-:W-:-:S05]  /*3d20*/  IMAD R0, R0, R31, R21 ;  /* 0x0000001f00007224 */ /* 0x000fca00078e0215 */
[----:B------:R-:W-:Y:S02]  /*3d30*/  SEL R46, R5, R0, !P0 ;  /* 0x00000000052e7207 */ /* 0x000fe40004000000 */
[----:B------:R-:W-:-:S07]  /*3d40*/  SEL R0, R0, R5, !P0 ;  /* 0x0000000500007207 */ /* 0x000fce0004000000 */
.L_x_63:
[----:B------:R-:W-:Y:S01]  /*3d50*/  LOP3.LUT P0, RZ, R3, 0xff, RZ, 0xc0, !PT ;  /* 0x000000ff03ff7812 */ /* 0x000fe2000780c0ff */
[----:B------:R-:W-:-:S12]  /*3d60*/  IMAD.MOV.U32 R45, RZ, RZ, R0 ;  /* 0x000000ffff2d7224 */ /* 0x000fd800078e0000 */
[----:B------:R-:W-:Y:S05]  /*3d70*/  @P0 BRA `(.L_x_66) ;  /* 0xffffffd0008c0947 */ /* 0x000fea000383ffff */
[----:B------:R-:W-:Y:S05]  /*3d80*/  EXIT ;  /* 0x000000000000794d */ /* 0x000fea0003800000 */
.L_x_3:
[----:B0-----:R-:W-:Y:S01]  /*3d90*/  ULDC.64 UR4, c[0x0][0x650] ;  /* 0x0001940000047ab9 */ /* 0x001fe20000000a00 */
        /* <DEDUP_REMOVED lines=25> */
.L_x_68:
[-CC-:B------:R-:W-:Y:S01]  /*3f30*/  SHF.R.U64 R14, R12, R20.reuse, R13.reuse ;  /* 0x000000140c0e7219 */ /* 0x180fe2000000120d */
[----:B------:R-:W0:Y:S01]  /*3f40*/  LDC R24, c[0x0][0x618] ;  /* 0x00018600ff187b82 */ /* 0x000e220000000800 */
[----:B------:R-:W-:Y:S01]  /*3f50*/  SHF.R.U32.HI R5, RZ, R20, R13 ;  /* 0x00000014ff057219 */ /* 0x000fe2000001160d */
[----:B------:R-:W-:Y:S01]  /*3f60*/  ULDC UR4, c[0x0][0x150] ;  /* 0x0000540000047ab9 */ /* 0x000fe20000000800 */
[----:B------:R-:W-:Y:S02]  /*3f70*/  IADD3 R7, P0, RZ, -R14, RZ ;  /* 0x8000000eff077210 */ /* 0x000fe40007f1e0ff */
[----:B------:R-:W-:-:S03]  /*3f80*/  I2FP.F32.U32 R8, R4 ;  /* 0x0000000400087245 */ /* 0x000fc60000201000 */
[----:B------:R-:W1:Y:S01]  /*3f90*/  LDC.64 R26, c[0x0][0x640] ;  /* 0x00019000ff1a7b82 */ /* 0x000e620000000a00 */
[----:B------:R-:W-:Y:S02]  /*3fa0*/  IMAD.X R5, RZ, RZ, ~R5, P0 ;  /* 0x000000ffff057224 */ /* 0x000fe400000e0e05 */
[----:B------:R-:W-:Y:S01]  /*3fb0*/  FMUL R11, R8, UR4 ;  /* 0x00000004080b7c20 */ /* 0x000fe20008400000 */
[----:B------:R-:W-:Y:S01]  /*3fc0*/  IMAD.WIDE.U32 R8, R7, R22, R16 ;  /* 0x0000001607087225 */ /* 0x000fe200078e0010 */
[----:B------:R-:W-:-:S03]  /*3fd0*/  ULDC UR4, c[0x0][0x154] ;  /* 0x0000550000047ab9 */ /* 0x000fc60000000800 */
[----:B------:R-:W-:Y:S01]  /*3fe0*/  IMAD R10, R5, R22, RZ ;  /* 0x00000016050a7224 */ /* 0x000fe200078e02ff */
[----:B------:R-:W2:Y:S01]  /*3ff0*/  LDC R13, c[0x0][0x144] ;  /* 0x00005100ff0d7b82 */ /* 0x000ea20000000800 */
[----:B------:R-:W3:Y:S02]  /*4000*/  F2I.U32.TRUNC.NTZ R11, R11 ;  /* 0x0000000b000b7305 */ /* 0x000ee4000020f000 */
[----:B------:R-:W-:Y:S02]  /*4010*/  IMAD R5, R7, R23, R10 ;  /* 0x0000001707057224 */ /* 0x000fe400078e020a */
[----:B------:R-:W-:Y:S02]  /*4020*/  IMAD.MOV.U32 R10, RZ, RZ, 0x1 ;  /* 0x00000001ff0a7424 */ /* 0x000fe400078e00ff */
[----:B------:R-:W-:Y:S01]  /*4030*/  IMAD.IADD R5, R9, 0x1, R5 ;  /* 0x0000000109057824 */ /* 0x000fe200078e0205 */
[----:B------:R-:W4:Y:S04]  /*4040*/  LDC R20, c[0x0][0x608] ;  /* 0x00018200ff147b82 */ /* 0x000f280000000800 */
[----:B0-----:R-:W-:-:S02]  /*4050*/  SHF.R.U64 R12, R8, R24, R5 ;  /* 0x00000018080c7219 */ /* 0x001fc40000001205 */
[----:B------:R-:W-:Y:S02]  /*4060*/  I2FP.F32.U32 R8, R6 ;  /* 0x0000000600087245 */ /* 0x000fe40000201000 */
[----:B------:R-:W0:Y:S01]  /*4070*/  LDC R25, c[0x0][0x658] ;  /* 0x00019600ff197b82 */ /* 0x000e220000000800 */
[----:B-1----:R-:W-:Y:S01]  /*4080*/  ISETP.NE.U32.AND P0, PT, R26, RZ, PT ;  /* 0x000000ff1a00720c */ /* 0x002fe20003f05070 */
[----:B---3--:R-:W-:Y:S01]  /*4090*/  IMAD.MOV R7, RZ, RZ, -R11 ;  /* 0x000000ffff077224 */ /* 0x008fe200078e0a0b */
[----:B------:R-:W-:Y:S01]  /*40a0*/  SHF.R.U32.HI R5, RZ, R24, R5 ;  /* 0x00000018ff057219 */ /* 0x000fe20000011605 */
[----:B------:R-:W-:Y:S01]  /*40b0*/  FMUL R8, R8, UR4 ;  /* 0x0000000408087c20 */ /* 0x000fe20008400000 */
[----:B------:R-:W-:-:S03]  /*40c0*/  ISETP.NE.AND.EX P0, PT, R27, RZ, PT, P0 ;  /* 0x000000ff1b00720c */ /* 0x000fc60003f05300 */
[----:B------:R-:W1:Y:S01]  /*40d0*/  LDC R23, c[0x0][0x148] ;  /* 0x00005200ff177b82 */ /* 0x000e620000000800 */
[----:B--2---:R-:W-:Y:S01]  /*40e0*/  IMAD R24, R13, R7, R4 ;  /* 0x000000070d187224 */ /* 0x004fe200078e0204 */
[----:B------:R2:W3:Y:S06]  /*40f0*/  F2I.U32.TRUNC.NTZ R21, R8 ;  /* 0x0000000800157305 */ /* 0x0004ec000020f000 */
[----:B------:R-:W1:Y:S01]  /*4100*/  LDC R22, c[0x0][0x600] ;  /* 0x00018000ff167b82 */ /* 0x000e620000000800 */
[-CC-:B----4-:R-:W-:Y:S02]  /*4110*/  SHF.R.U64 R15, R12, R20.reuse, R5.reuse ;  /* 0x000000140c0f7219 */ /* 0x190fe40000001205 */
[----:B------:R-:W-:Y:S01]  /*4120*/  SHF.R.U32.HI R4, RZ, R20, R5 ;  /* 0x00000014ff047219 */ /* 0x000fe20000011605 */
[----:B------:R-:W-:-:S04]  /*4130*/  IMAD.MOV.U32 R20, RZ, RZ, -0x1 ;  /* 0xffffffffff147424 */ /* 0x000fc800078e00ff */
[----:B------:R-:W4:Y:S01]  /*4140*/  LDC R28, c[0x0][0x648] ;  /* 0x00019200ff1c7b82 */ /* 0x000f220000000800 */
[-C--:B0-----:R-:W-:Y:S02]  /*4150*/  SHF.L.U32 R7, R20, R25.reuse, RZ ;  /* 0x0000001914077219 */ /* 0x081fe400000006ff */
[-CC-:B------:R-:W-:Y:S02]  /*4160*/  SHF.R.U64 R20, R15, R25.reuse, R4.reuse ;  /* 0x000000190f147219 */ /* 0x180fe40000001204 */
[-C--:B------:R-:W-:Y:S02]  /*4170*/  SHF.R.U32.HI R5, RZ, R25.reuse, R4 ;  /* 0x00000019ff057219 */ /* 0x080fe40000011604 */
[----:B------:R-:W-:Y:S01]  /*4180*/  SHF.L.U32 R25, R10, R25, RZ ;  /* 0x000000190a197219 */ /* 0x000fe200000006ff */
[----:B------:R-:W0:Y:S01]  /*4190*/  LDC R29, c[0x0][0x638] ;  /* 0x00018e00ff1d7b82 */ /* 0x000e220000000800 */
[----:B------:R-:W-:Y:S01]  /*41a0*/  LOP3.LUT R30, RZ, R7, RZ, 0x33, !PT ;  /* 0x00000007ff1e7212 */ /* 0x000fe200078e33ff */
[----:B------:R-:W-:-:S06]  /*41b0*/  IMAD.MOV.U32 R4, RZ, RZ, R20 ;  /* 0x000000ffff047224 */ /* 0x000fcc00078e0014 */
[----:B------:R-:W0:Y:S01]  /*41c0*/  LDC R31, c[0x0][0x610] ;  /* 0x00018400ff1f7b82 */ /* 0x000e220000000800 */
[----:B--23--:R-:W-:Y:S05]  /*41d0*/  @!P0 BRA `(.L_x_69) ;  /* 0x0000000000288947 */ /* 0x00cfea0003800000 */
[----:B------:R-:W2:Y:S02]  /*41e0*/  LDC R7, c[0x0][0x64c] ;  /* 0x00019300ff077b82 */ /* 0x000ea40000000800 */
[----:B--2---:R-:W-:-:S05]  /*41f0*/  IADD3 R7, P0, R20, R7, RZ ;  /* 0x0000000714077210 */ /* 0x004fca0007f1e0ff */
        /* <DEDUP_REMOVED lines=8> */
.L_x_69:
[----:B------:R-:W-:Y:S01]  /*4280*/  ISETP.NE.AND P0, PT, R2, 0x1, PT ;  /* 0x000000010200780c */ /* 0x000fe20003f05270 */
[----:B-1----:R-:W-:Y:S01]  /*4290*/  VIADD R11, R22, 0xffffffff ;  /* 0xffffffff160b7836 */ /* 0x002fe20000000000 */
[----:B----4-:R-:W-:Y:S01]  /*42a0*/  SHF.R.U64 R5, R4, R28, R5 ;  /* 0x0000001c04057219 */ /* 0x010fe20000001205 */
[----:B------:R-:W-:Y:S01]  /*42b0*/  IMAD.MOV R21, RZ, RZ, -R21 ;  /* 0x000000ffff157224 */ /* 0x000fe200078e0a15 */
[----:B------:R-:W-:Y:S01]  /*42c0*/  LOP3.LUT R4, R15, R30, RZ, 0xc0, !PT ;  /* 0x0000001e0f047212 */ /* 0x000fe200078ec0ff */
[----:B------:R-:W-:Y:S02]  /*42d0*/  IMAD.MOV.U32 R8, RZ, RZ, R14 ;  /* 0x000000ffff087224 */ /* 0x000fe400078e000e */
[----:B------:R-:W-:Y:S02]  /*42e0*/  IMAD.MOV R7, RZ, RZ, -R5 ;  /* 0x000000ffff077224 */ /* 0x000fe400078e0a05 */
[----:B------:R-:W-:Y:S01]  /*42f0*/  IMAD R9, R25, R5, R4 ;  /* 0x0000000519097224 */ /* 0x000fe200078e0204 */
[----:B------:R-:W-:Y:S01]  /*4300*/  LOP3.LUT R5, R12, R11, RZ, 0xc0, !PT ;  /* 0x0000000b0c057212 */ /* 0x000fe200078ec0ff */
[----:B0-----:R-:W-:-:S02]  /*4310*/  IMAD R4, R7, R29, R20 ;  /* 0x0000001d07047224 */ /* 0x001fc400078e0214 */
[----:B------:R-:W-:Y:S02]  /*4320*/  @P0 IMAD R24, R23, R21, R6 ;  /* 0x0000001517180224 */ /* 0x000fe400078e0206 */
[----:B------:R-:W-:Y:S02]  /*4330*/  IMAD R4, R4, R22, R5 ;  /* 0x0000001604047224 */ /* 0x000fe400078e0205 */
[----:B------:R-:W-:Y:S02]  /*4340*/  IMAD R9, R9, R31, R24 ;  /* 0x0000001f09097224 */ /* 0x000fe400078e0218 */
[----:B------:R-:W-:-:S03]  /*4350*/  IMAD.MOV.U32 R7, RZ, RZ, 0x1 ;  /* 0x00000001ff077424 */ /* 0x000fc600078e00ff */
[----:B------:R-:W-:Y:S02]  /*4360*/  SEL R20, R4, R9, !P0 ;  /* 0x0000000904147207 */ /* 0x000fe40004000000 */
[----:B------:R-:W-:-:S07]  /*4370*/  SEL R9, R9, R4, !P0 ;  /* 0x0000000409097207 */ /* 0x000fce0004000000 */
.L_x_67:
[----:B------:R-:W-:-:S08]  /*4380*/  NOP ;  /* 0x0000000000007918 */ /* 0x000fd00000000000 */
[----:B------:R-:W0:-:S00]  /*4390*/  USETMAXREG.DEALLOC.CTAPOOL 0x28 ;  /* 0x00000028000079c8 */ /* 0x000e0000080e0500 */
[----:B0-----:R-:W-:-:S13]  /*43a0*/  ISETP.NE.AND P0, PT, R0, RZ, PT ;  /* 0x000000ff0000720c */ /* 0x001fda0003f05270 */
[----:B------:R-:W-:Y:S05]  /*43b0*/  @P0 EXIT ;  /* 0x000000000000094d */ /* 0x000fea0003800000 */
[----:B------:R-:W-:Y:S01]  /*43c0*/  LOP3.LUT P0, RZ, R7, 0xff, RZ, 0xc0, !PT ;  /* 0x000000ff07ff7812 */ /* 0x000fe2000780c0ff */
[----:B------:R-:W-:Y:S02]  /*43d0*/  IMAD.MOV.U32 R0, RZ, RZ, 0x1 ;  /* 0x00000001ff007424 */ /* 0x000fe400078e00ff */
[----:B------:R-:W-:-:S10]  /*43e0*/  IMAD.MOV.U32 R12, RZ, RZ, RZ ;  /* 0x000000ffff0c7224 */ /* 0x000fd400078e00ff */
[----:B------:R-:W-:Y:S05]  /*43f0*/  @!P0 BRA `(.L_x_70) ;  /* 0x0000000c00608947 */ /* 0x000fea0003800000 */
[----:B------:R-:W0:Y:S01]  /*4400*/  LDC R0, c[0x0][0x28c] ;  /* 0x0000a300ff007b82 */ /* 0x000e220000000800 */
[----:B------:R-:W-:Y:S01]  /*4410*/  LOP3.LUT P0, RZ, R18, 0x1f, RZ, 0xc0, !PT ;  /* 0x0000001f12ff7812 */ /* 0x000fe2000780c0ff */
[----:B------:R-:W-:Y:S01]  /*4420*/  ULDC UR5, c[0x0][0x658] ;  /* 0x0001960000057ab9 */ /* 0x000fe20000000800 */
[----:B------:R-:W-:Y:S01]  /*4430*/  UMOV UR7, 0xffffffff ;  /* 0xffffffff00077882 */ /* 0x000fe20000000000 */
[C---:B------:R-:W-:Y:S01]  /*4440*/  ISETP.NE.AND P2, PT, R3.reuse, RZ, PT ;  /* 0x000000ff0300720c */ /* 0x040fe20003f45270 */
[----:B------:R-:W-:Y:S01]  /*4450*/  ULDC UR6, c[0x0][0xc] ;  /* 0x0000030000067ab9 */ /* 0x000fe20000000800 */
[----:B------:R-:W-:Y:S01]  /*4460*/  ISETP.NE.OR P0, PT, R3, RZ, !P0 ;  /* 0x000000ff0300720c */ /* 0x000fe20004705670 */
[----:B------:R-:W-:Y:S01]  /*4470*/  USHF.L.U32 UR9, UR7, UR5, URZ ;  /* 0x0000000507097299 */ /* 0x000fe2000800063f */
[----:B------:R-:W-:Y:S01]  /*4480*/  BSSY B0, `(.L_x_70) ;  /* 0x00000cf000007945 */ /* 0x000fe20003800000 */
[----:B------:R-:W-:Y:S01]  /*4490*/  UMOV UR8, 0x1 ;  /* 0x0000000100087882 */ /* 0x000fe20000000000 */
[----:B------:R-:W-:Y:S01]  /*44a0*/  ULDC UR7, c[0x0][0x10] ;  /* 0x0000040000077ab9 */ /* 0x000fe20000000800 */
[----:B------:R-:W-:Y:S01]  /*44b0*/  USHF.L.U32 UR5, UR8, UR5, URZ ;  /* 0x0000000508057299 */ /* 0x000fe2000800063f */
[----:B------:R-:W-:Y:S01]  /*44c0*/  IMAD.MOV.U32 R13, RZ, RZ, 0x1 ;  /* 0x00000001ff0d7424 */ /* 0x000fe200078e00ff */
[----:B------:R-:W-:Y:S01]  /*44d0*/  UIMAD.WIDE.U32 UR6, UR6, UR7, URZ ;  /* 0x00000007060672a5 */ /* 0x000fe2000f8e003f */
[----:B------:R-:W-:Y:S01]  /*44e0*/  LOP3.LUT R11, R19, 0x2, RZ, 0xfc, !PT ;  /* 0x00000002130b7812 */ /* 0x000fe200078efcff */
[----:B------:R-:W-:Y:S01]  /*44f0*/  ULDC UR8, c[0x0][0x14] ;  /* 0x0000050000087ab9 */ /* 0x000fe20000000800 */
[----:B------:R-:W-:Y:S01]  /*4500*/  IMAD.MOV.U32 R12, RZ, RZ, RZ ;  /* 0x000000ffff0c7224 */ /* 0x000fe200078e00ff */
[----:B------:R-:W-:-:S02]  /*4510*/  UIMAD.WIDE.U32 UR30, UR6, UR8, URZ ;  /* 0x00000008061e72a5 */ /* 0x000fc4000f8e003f */
[----:B------:R-:W-:Y:S01]  /*4520*/  UIMAD UR7, UR7, UR8, URZ ;  /* 0x00000008070772a4 */ /* 0x000fe2000f8e023f */
[----:B------:R-:W-:Y:S01]  /*4530*/  ULDC UR4, c[0x0][0x600] ;  /* 0x0001800000047ab9 */ /* 0x000fe20000000800 */
[----:B------:R-:W-:Y:S01]  /*4540*/  ULOP3.LUT UR6, URZ, UR9, URZ, 0x33, !UPT ;  /* 0x000000093f067292 */ /* 0x000fe2000f8e333f */
[----:B0-----:R-:W-:Y:S01]  /*4550*/  VIADD R0, R0, 0xff ;  /* 0x000000ff00007836 */ /* 0x001fe20000000000 */
[----:B------:R-:W-:Y:S02]  /*4560*/  UIADD3 UR4, UR4, -0x1, URZ ;  /* 0xffffffff04047890 */ /* 0x000fe4000fffe03f */
[----:B------:R-:W-:Y:S02]  /*4570*/  UIADD3 UR7, UR31, UR7, URZ ;  /* 0x000000071f077290 */ /* 0x000fe4000fffe03f */
[----:B------:R-:W-:Y:S01]  /*4580*/  SHF.R.S32.HI R5, RZ, 0x1f, R0 ;  /* 0x0000001fff057819 */ /* 0x000fe20000011400 */
[----:B------:R-:W-:-:S03]  /*4590*/  ULDC.64 UR38, c[0x0][0x198] ;  /* 0x0000660000267ab9 */ /* 0x000fc60000000a00 */
[----:B------:R-:W-:Y:S01]  /*45a0*/  LEA.HI R3, R5, R0, RZ, 0x8 ;  /* 0x0000000005037211 */ /* 0x000fe200078f40ff */
[----:B------:R-:W-:-:S03]  /*45b0*/  IMAD.MOV.U32 R0, RZ, RZ, 0x1 ;  /* 0x00000001ff007424 */ /* 0x000fc600078e00ff */
[----:B------:R-:W-:-:S05]  /*45c0*/  SHF.R.S32.HI R3, RZ, 0x8, R3 ;  /* 0x00000008ff037819 */ /* 0x000fca0000011403 */
[----:B------:R-:W-:-:S07]  /*45d0*/  VIADD R10, R3, 0x1 ;  /* 0x00000001030a7836 */ /* 0x000fce0000000000 */
.L_x_82:
[----:B------:R-:W-:-:S03]  /*45e0*/  UMOV UR8, 0xffffffff ;  /* 0xffffffff00087882 */ /* 0x000fc60000000000 */
[----:B------:R-:W-:Y:S05]  /*45f0*/  BRA.DIV UR8, `(.L_x_71) ;  /* 0x0000000e08a47947 */ /* 0x000fea000b800000 */
[----:B------:R-:W-:-:S13]  /*4600*/  ELECT P6, URZ, PT ;  /* 0x00000000003f782f */ /* 0x000fda00038c0000 */
.L_x_92:
[----:B------:R-:W0:Y:S01]  /*4610*/  LDC R4, c[0x0][0x28c] ;  /* 0x0000a300ff047b82 */ /* 0x000e220000000800 */
[----:B------:R-:W-:Y:S01]  /*4620*/  BSSY B1, `(.L_x_72) ;  /* 0x0000043000017945 */ /* 0x000fe20003800000 */
[----:B0-----:R-:W-:-:S13]  /*4630*/  ISETP.LT.OR P6, PT, R4, 0x1, !P6 ;  /* 0x000000010400780c */ /* 0x001fda00077c1670 */
[----:B------:R-:W-:Y:S05]  /*4640*/  @P6 BRA `(.L_x_73) ;  /* 0x0000000400006947 */ /* 0x000fea0003800000 */
[----:B------:R-:W-:Y:S02]  /*4650*/  IMAD.SHL.U32 R15, R9, 0x100, RZ ;  /* 0x00000100090f7824 */ /* 0x000fe400078e00ff */
[----:B------:R-:W-:Y:S02]  /*4660*/  IMAD.SHL.U32 R20, R20, 0x10, RZ ;  /* 0x0000001014147824 */ /* 0x000fe400078e00ff */
[----:B------:R-:W-:Y:S02]  /*4670*/  IMAD.MOV.U32 R18, RZ, RZ, RZ ;  /* 0x000000ffff127224 */ /* 0x000fe400078e00ff */
[----:B------:R-:W-:Y:S02]  /*4680*/  IMAD.MOV.U32 R4, RZ, RZ, R10 ;  /* 0x000000ffff047224 */ /* 0x000fe400078e000a */
[----:B------:R-:W-:Y:S02]  /*4690*/  IMAD.MOV.U32 R5, RZ, RZ, R0 ;  /* 0x000000ffff057224 */ /* 0x000fe400078e0000 */
[----:B------:R-:W-:-:S07]  /*46a0*/  IMAD.MOV.U32 R6, RZ, RZ, R12 ;  /* 0x000000ffff067224 */ /* 0x000fce00078e000c */
.L_x_77:
[----:B------:R-:W0:Y:S01]  /*46b0*/  S2R R14, SR_CgaCtaId ;  /* 0x00000000000e7919 */ /* 0x000e220000008800 */
[----:B------:R-:W-:Y:S01]  /*46c0*/  MOV R7, 0x400 ;  /* 0x0000040000077802 */ /* 0x000fe20000000f00 */
[----:B------:R-:W1:Y:S03]  /*46d0*/  @!P2 LDC R9, c[0x0][0x500] ;  /* 0x00014000ff09ab82 */ /* 0x000e660000000800 */
[----:B0-----:R-:W-:Y:S02]  /*46e0*/  LEA R21, R14, R7, 0x18 ;  /* 0x000000070e157211 */ /* 0x001fe400078ec0ff */
[----:B------:R-:W-:-:S03]  /*46f0*/  SHF.L.U32 R7, R5, 0x1f, RZ ;  /* 0x0000001f05077819 */ /* 0x000fc600000006ff */
[----:B------:R-:W-:-:S04]  /*4700*/  IMAD R14, R6, 0x8, R21 ;  /* 0x00000008060e7824 */ /* 0x000fc800078e0215 */
[----:B------:R-:W0:Y:S02]  /*4710*/  SYNCS.PHASECHK.TRANS64.TRYWAIT P1, [R14+URZ+0x18], R7 ;  /* 0x000018070e0075a7 */ /* 0x000e24000802017f */
[----:B01----:R-:W-:Y:S05]  /*4720*/  @!P1 BRA `(.L_x_74) ;  /* 0x0000000c00789947 */ /* 0x003fea0003800000 */
.L_x_93:
[----:B0-----:R-:W-:Y:S01]  /*4730*/  PRMT R7, R11, 0x9910, RZ ;  /* 0x000099100b077816 */ /* 0x001fe200000000ff */
[----:B------:R0:W-:Y:S03]  /*4740*/  @!P2 SYNCS.ARRIVE.TRANS64 RZ, [R14+URZ], R9 ;  /* 0x000000090effa9a7 */ /* 0x0001e6000800003f */
[----:B------:R-:W-:-:S13]  /*4750*/  ISETP.NE.AND P1, PT, R7, 0x2, PT ;  /* 0x000000020700780c */ /* 0x000fda0003f25270 */
[----:B0-----:R-:W-:Y:S05]  /*4760*/  @P1 BRA `(.L_x_75) ;  /* 0x0000000000041947 */ /* 0x001fea0003800000 */
[----:B------:R-:W-:Y:S01]  /*4770*/  BPT.TRAP 0x1 ;  /* 0x000000040000795c */ /* 0x000fe20000300000 */
.L_x_75:
[----:B------:R-:W-:Y:S05]  /*4780*/  @P0 BRA `(.L_x_76) ;  /* 0x0000000000040947 */ /* 0x000fea0003800000 */
[----:B------:R-:W-:Y:S01]  /*4790*/  BPT.TRAP 0x1 ;  /* 0x000000040000795c */ /* 0x000fe20000300000 */
.L_x_76:
[--C-:B------:R-:W-:Y:S01]  /*47a0*/  IMAD R7, R6, 0x10000, R21.reuse ;  /* 0x0001000006077824 */ /* 0x100fe200078e0215 */
[----:B------:R-:W-:Y:S01]  /*47b0*/  R2UR UR34, R18 ;  /* 0x00000000122272ca */ /* 0x000fe200000e0000 */
[----:B------:R-:W-:Y:S01]  /*47c0*/  IMAD R21, R6, 0x1000, R21 ;  /* 0x0000100006157824 */ /* 0x000fe200078e0215 */
[----:B------:R-:W-:Y:S01]  /*47d0*/  R2UR UR33, R14 ;  /* 0x000000000e2172ca */ /* 0x000fe200000e0000 */
[----:B------:R-:W-:Y:S01]  /*47e0*/  VIADD R4, R4, 0xffffffff ;  /* 0xffffffff04047836 */ /* 0x000fe20000000000 */
[----:B------:R-:W-:Y:S01]  /*47f0*/  R2UR UR24, R7 ;  /* 0x00000000071872ca */ /* 0x000fe200000e0000 */
[----:B------:R-:W-:Y:S01]  /*4800*/  UIADD3 UR14, UP0, UR38, 0xf0, URZ ;  /* 0x000000f0260e7890 */ /* 0x000fe2000ff1e03f */
[----:B------:R-:W-:Y:S01]  /*4810*/  R2UR UR8, R21 ;  /* 0x00000000150872ca */ /* 0x000fe200000e0000 */
[----:B------:R-:W-:Y:S01]  /*4820*/  UIADD3 UR40, UP1, UR38, 0x1f0, URZ ;  /* 0x000001f026287890 */ /* 0x000fe2000ff3e03f */
[----:B------:R-:W-:Y:S01]  /*4830*/  R2UR UR36, R8 ;  /* 0x00000000082472ca */ /* 0x000fe200000e0000 */
[----:B------:R-:W-:Y:S01]  /*4840*/  UIADD3.X UR15, URZ, UR39, URZ, UP0, !UPT ;  /* 0x000000273f0f7290 */ /* 0x000fe200087fe43f */
[----:B------:R-:W-:Y:S01]  /*4850*/  R2UR UR35, R15 ;  /* 0x000000000f2372ca */ /* 0x000fe200000e0000 */
[----:B------:R-:W-:Y:S01]  /*4860*/  UIADD3.X UR41, URZ, UR39, URZ, UP1, !UPT ;  /* 0x000000273f297290 */ /* 0x000fe20008ffe43f */
[----:B------:R-:W-:Y:S01]  /*4870*/  R2UR UR19, R20 ;  /* 0x00000000141372ca */ /* 0x000fe200000e0000 */
[----:B------:R-:W-:Y:S01]  /*4880*/  UIADD3 UR26, UR34, 0x80, URZ ;  /* 0x00000080221a7890 */ /* 0x000fe2000fffe03f */
[----:B------:R-:W-:Y:S01]  /*4890*/  ISETP.GT.AND P3, PT, R4, 0x1, PT ;  /* 0x000000010400780c */ /* 0x000fe20003f64270 */
[----:B------:R-:W-:Y:S01]  /*48a0*/  VIADD R6, R6, 0x1 ;  /* 0x0000000106067836 */ /* 0x000fe20000000000 */
[----:B------:R-:W-:Y:S01]  /*48b0*/  UMOV UR22, 0x0 ;  /* 0x0000000000167882 */ /* 0x000fe20000000000 */
[----:B------:R-:W-:Y:S01]  /*48c0*/  UIADD3 UR32, UR24, 0x100, URZ ;  /* 0x0000010018207890 */ /* 0x000fe2000fffe03f */
[----:B------:R-:W-:Y:S01]  /*48d0*/  VIADD R18, R18, 0x100 ;  /* 0x0000010012127836 */ /* 0x000fe20000000000 */
[----:B------:R-:W-:Y:S01]  /*48e0*/  UIADD3 UR24, UR24, 0x8100, URZ ;  /* 0x0000810018187890 */ /* 0x000fe2000fffe03f */
[----:B------:R-:W-:Y:S01]  /*48f0*/  ISETP.NE.AND P1, PT, R6, 0x3, PT ;  /* 0x000000030600780c */ /* 0x000fe20003f25270 */
[----:B------:R-:W-:-:S02]  /*4900*/  UIADD3 UR16, UR8, 0x30100, URZ ;  /* 0x0003010008107890 */ /* 0x000fc4000fffe03f */
[----:B------:R-:W-:Y:S01]  /*4910*/  UIADD3 UR8, UR8, 0x30900, URZ ;  /* 0x0003090008087890 */ /* 0x000fe2000fffe03f */
[----:B------:R-:W-:Y:S01]  /*4920*/  SEL R14, RZ, 0x1, P1 ;  /* 0x00000001ff0e7807 */ /* 0x000fe20000800000 */
[----:B------:R-:W-:Y:S01]  /*4930*/  UMOV UR23, 0x10000000 ;  /* 0x1000000000177882 */ /* 0x000fe20000000000 */
[----:B------:R-:W-:Y:S01]  /*4940*/  UMOV UR25, UR33 ;  /* 0x0000002100197c82 */ /* 0x000fe20008000000 */
[----:B------:R-:W-:Y:S01]  /*4950*/  UMOV UR28, UR36 ;  /* 0x00000024001c7c82 */ /* 0x000fe20008000000 */
[----:B------:R-:W-:Y:S01]  /*4960*/  UMOV UR27, UR35 ;  /* 0x00000023001b7c82 */ /* 0x000fe20008000000 */
[----:B------:R-:W-:Y:S01]  /*4970*/  UMOV UR17, UR33 ;  /* 0x0000002100117c82 */ /* 0x000fe20008000000 */
[----:B------:R-:W-:Y:S01]  /*4980*/  UMOV UR18, UR34 ;  /* 0x0000002200127c82 */ /* 0x000fe20008000000 */
[----:B------:R-:W-:Y:S01]  /*4990*/  UMOV UR20, UR36 ;  /* 0x0000002400147c82 */ /* 0x000fe20008000000 */
[----:B------:R0:W-:Y:S01]  /*49a0*/  UTMALDG.3D [UR32], [UR14], desc[UR22] ;  /* 0x000016200e0075b4 */ /* 0x0001e20008011000 */
[----:B------:R-:W-:Y:S01]  /*49b0*/  UMOV UR9, UR33 ;  /* 0x0000002100097c82 */ /* 0x000fe20008000000 */
[----:B------:R-:W-:Y:S01]  /*49c0*/  UMOV UR11, UR19 ;  /* 0x00000013000b7c82 */ /* 0x000fe20008000000 */
[----:B------:R-:W-:Y:S01]  /*49d0*/  UMOV UR12, UR36 ;  /* 0x00000024000c7c82 */ /* 0x000fe20008000000 */
[----:B------:R-:W-:Y:S01]  /*49e0*/  UMOV UR10, UR26 ;  /* 0x0000001a000a7c82 */ /* 0x000fe20008000000 */
[----:B------:R-:W-:-:S02]  /*49f0*/  LOP3.LUT R5, R5, R14, RZ, 0x3c, !PT ;  /* 0x0000000e05057212 */ /* 0x000fc400078e3cff */
[----:B------:R-:W-:Y:S01]  /*4a00*/  SEL R6, R6, RZ, P1 ;  /* 0x000000ff06067207 */ /* 0x000fe20000800000 */
[----:B------:R0:W-:Y:S01]  /*4a10*/  UTMALDG.3D [UR24], [UR14], desc[UR22] ;  /* 0x000016180e0075b4 */ /* 0x0001e20008011000 */
[----:B------:R0:W-:Y:S01]  /*4a20*/  UTMALDG.3D [UR16], [UR40], desc[UR22] ;  /* 0x00001610280075b4 */ /* 0x0001e20008011000 */
[----:B------:R0:W-:Y:S02]  /*4a30*/  UTMALDG.3D [UR8], [UR40], desc[UR22] ;  /* 0x00001608280075b4 */ /* 0x0001e40008011000 */
[----:B0-----:R-:W-:Y:S05]  /*4a40*/  @P3 BRA `(.L_x_77) ;  /* 0xfffffffc00183947 */ /* 0x001fea000383ffff */
.L_x_73:
[----:B------:R-:W-:Y:S05]  /*4a50*/  BSYNC B1 ;  /* 0x0000000000017941 */ /* 0x000fea0003800000 */
.L_x_72:
[----:B------:R-:W-:Y:S01]  /*4a60*/  LOP3.LUT P3, RZ, R13, 0xff, RZ, 0xc0, !PT ;  /* 0x000000ff0dff7812 */ /* 0x000fe2000786c0ff */
[----:B------:R-:W-:Y:S01]  /*4a70*/  IMAD.IADD R12, R3, 0x1, R12 ;  /* 0x00000001030c7824 */ /* 0x000fe200078e020c */
[----:B------:R-:W-:Y:S01]  /*4a80*/  IADD3 R16, P4, R16, UR30, RZ ;  /* 0x0000001e10107c10 */ /* 0x000fe2000ff9e0ff */
[----:B------:R-:W-:Y:S01]  /*4a90*/  ULDC.64 UR8, c[0x0][0x650] ;  /* 0x0001940000087ab9 */ /* 0x000fe20000000a00 */
[----:B------:R-:W-:Y:S01]  /*4aa0*/  BSSY B1, `(.L_x_78) ;  /* 0x000006a000017945 */ /* 0x000fe20003800000 */
[----:B------:R-:W-:Y:S01]  /*4ab0*/  IMAD.MOV.U32 R9, RZ, RZ, -0x1 ;  /* 0xffffffffff097424 */ /* 0x000fe200078e00ff */
[----:B------:R-:W-:Y:S01]  /*4ac0*/  ISETP.GT.U32.AND P1, PT, R12, 0x2, PT ;  /* 0x000000020c00780c */ /* 0x000fe20003f24070 */
[----:B------:R-:W-:Y:S01]  /*4ad0*/  IMAD.MOV.U32 R20, RZ, RZ, -0x1 ;  /* 0xffffffffff147424 */ /* 0x000fe200078e00ff */
[----:B------:R-:W-:Y:S01]  /*4ae0*/  IADD3.X R17, R17, UR7, RZ, P4, !PT ;  /* 0x0000000711117c10 */ /* 0x000fe2000a7fe4ff */
[----:B------:R-:W-:Y:S01]  /*4af0*/  IMAD.MOV.U32 R8, RZ, RZ, -0x1 ;  /* 0xffffffffff087424 */ /* 0x000fe200078e00ff */
[----:B------:R-:W-:-:S02]  /*4b00*/  ISETP.LT.U32.AND P1, PT, R3, 0x3, P1 ;  /* 0x000000030300780c */ /* 0x000fc40000f21070 */
[----:B------:R-:W-:Y:S01]  /*4b10*/  PRMT R13, RZ, 0x7610, R13 ;  /* 0x00007610ff0d7816 */ /* 0x000fe2000000000d */
[----:B------:R-:W0:Y:S01]  /*4b20*/  @P3 S2R R5, SR_CgaCtaId ;  /* 0x0000000000053919 */ /* 0x000e220000008800 */
[----:B------:R-:W-:-:S04]  /*4b30*/  @P3 MOV R4, 0x400 ;  /* 0x0000040000043802 */ /* 0x000fc80000000f00 */
[----:B0-----:R-:W-:Y:S01]  /*4b40*/  @P3 LEA R6, R5, R4, 0x18 ;  /* 0x0000000405063211 */ /* 0x001fe200078ec0ff */
[----:B------:R-:W-:-:S03]  /*4b50*/  IMAD.WIDE.U32 R4, R12, -0x55555555, RZ ;  /* 0xaaaaaaab0c047825 */ /* 0x000fc600078e00ff */
[----:B------:R0:W-:Y:S01]  /*4b60*/  @P3 SYNCS.ARRIVE.TRANS64.A1T0 RZ, [R6+URZ+0x48], RZ ;  /* 0x000048ff06ff39a7 */ /* 0x0001e2000810003f */
[----:B------:R-:W-:Y:S02]  /*4b70*/  ISETP.GE.U32.AND P3, PT, R3, 0x3, PT ;  /* 0x000000030300780c */ /* 0x000fe40003f66070 */
[----:B------:R-:W-:Y:S02]  /*4b80*/  SHF.R.U32.HI R7, RZ, 0x1, R5 ;  /* 0x00000001ff077819 */ /* 0x000fe40000011605 */
[----:B------:R-:W-:Y:S02]  /*4b90*/  SEL R5, RZ, 0x1, !P1 ;  /* 0x00000001ff057807 */ /* 0x000fe40004800000 */
[----:B------:R-:W-:Y:S01]  /*4ba0*/  ISETP.GE.U32.AND P1, PT, R16, UR8, PT ;  /* 0x0000000810007c0c */ /* 0x000fe2000bf26070 */
[----:B------:R-:W-:Y:S01]  /*4bb0*/  IMAD R12, R7, -0x3, R12 ;  /* 0xfffffffd070c7824 */ /* 0x000fe200078e020c */
[----:B------:R-:W-:Y:S02]  /*4bc0*/  LOP3.LUT R0, R0, R5, RZ, 0x3c, !PT ;  /* 0x0000000500007212 */ /* 0x000fe400078e3cff */
[----:B------:R-:W-:-:S02]  /*4bd0*/  ISETP.GE.U32.AND.EX P1, PT, R17, UR9, PT, P1 ;  /* 0x0000000911007c0c */ /* 0x000fc4000bf26110 */
[----:B------:R-:W-:Y:S02]  /*4be0*/  PRMT R4, RZ, 0x7610, R4 ;  /* 0x00007610ff047816 */ /* 0x000fe40000000004 */
[----:B------:R-:W-:-:S09]  /*4bf0*/  @P3 LOP3.LUT R0, R0, 0x1, R7, 0x78, !PT ;  /* 0x0000000100003812 */ /* 0x000fd200078e7807 */
[----:B0-----:R-:W-:Y:S05]  /*4c00*/  @P1 BRA `(.L_x_79) ;  /* 0x00000004004c1947 */ /* 0x001fea0003800000 */
[----:B------:R-:W-:Y:S01]  /*4c10*/  ULDC.64 UR8, c[0x0][0x628] ;  /* 0x00018a0000087ab9 */ /* 0x000fe20000000a00 */
[----:B------:R-:W0:Y:S01]  /*4c20*/  S2R R15, SR_CTAID.X ;  /* 0x00000000000f7919 */ /* 0x000e220000002500 */
[----:B------:R-:W-:Y:S01]  /*4c30*/  ISETP.NE.U32.AND P1, PT, RZ, UR8, PT ;  /* 0x00000008ff007c0c */ /* 0x000fe2000bf25070 */
[----:B------:R-:W-:Y:S01]  /*4c40*/  ULDC UR11, c[0x0][0x630] ;  /* 0x00018c00000b7ab9 */ /* 0x000fe20000000800 */
[----:B------:R-:W-:Y:S01]  /*4c50*/  IMAD.MOV.U32 R4, RZ, RZ, R16 ;  /* 0x000000ffff047224 */ /* 0x000fe200078e0010 */
[----:B------:R-:W1:Y:S01]  /*4c60*/  S2R R14, SR_CTAID.Y ;  /* 0x00000000000e7919 */ /* 0x000e620000002600 */
[----:B------:R-:W-:Y:S01]  /*4c70*/  ISETP.NE.AND.EX P1, PT, RZ, UR9, PT, P1 ;  /* 0x00000009ff007c0c */ /* 0x000fe2000bf25310 */
[----:B------:R-:W-:-:S12]  /*4c80*/  IMAD.MOV.U32 R5, RZ, RZ, R17 ;  /* 0x000000ffff057224 */ /* 0x000fd800078e0011 */
[----:B------:R-:W-:Y:S05]  /*4c90*/  @!P1 BRA `(.L_x_80) ;  /* 0x0000000000289947 */ /* 0x000fea0003800000 */
[----:B------:R-:W-:Y:S02]  /*4ca0*/  ULDC UR10, c[0x0][0x634] ;  /* 0x00018d00000a7ab9 */ /* 0x000fe40000000800 */
[----:B------:R-:W-:-:S05]  /*4cb0*/  IADD3 R9, P1, R16, UR10, RZ ;  /* 0x0000000a10097c10 */ /* 0x000fca000ff3e0ff */
[----:B------:R-:W-:-:S04]  /*4cc0*/  IMAD.X R21, RZ, RZ, R17, P1 ;  /* 0x000000ffff157224 */ /* 0x000fc800008e0611 */
[----:B------:R-:W-:-:S04]  /*4cd0*/  IMAD.WIDE.U32 R6, R21, UR8, RZ ;  /* 0x0000000815067c25 */ /* 0x000fc8000f8e00ff */
[----:B------:R-:W-:-:S04]  /*4ce0*/  IMAD.WIDE.U32 R6, P1, R9, UR9, R6 ;  /* 0x0000000909067c25 */ /* 0x000fc8000f820006 */
[----:B------:R-:W-:-:S04]  /*4cf0*/  IMAD.WIDE.U32 R8, R9, UR8, RZ ;  /* 0x0000000809087c25 */ /* 0x000fc8000f8e00ff */
[----:B------:R-:W-:Y:S01]  /*4d00*/  IMAD.X R5, RZ, RZ, RZ, P1 ;  /* 0x000000ffff057224 */ /* 0x000fe200008e06ff */
[----:B------:R-:W-:Y:S01]  /*4d10*/  IADD3 RZ, P1, R9, R6, RZ ;  /* 0x0000000609ff7210 */ /* 0x000fe20007f3e0ff */
[----:B------:R-:W-:-:S04]  /*4d20*/  IMAD.MOV.U32 R4, RZ, RZ, R7 ;  /* 0x000000ffff047224 */ /* 0x000fc800078e0007 */
[----:B------:R-:W-:-:S08]  /*4d30*/  IMAD.WIDE.U32.X R4, R21, UR9, R4, P1 ;  /* 0x0000000915047c25 */ /* 0x000fd000088e0404 */
.L_x_80:
[--C-:B------:R-:W-:Y:S01]  /*4d40*/  SHF.R.U64 R8, R4, UR11, R5.reuse ;  /* 0x0000000b04087c19 */ /* 0x100fe20008001205 */
[----:B------:R-:W-:Y:S01]  /*4d50*/  ULDC.64 UR8, c[0x0][0x620] ;  /* 0x0001880000087ab9 */ /* 0x000fe20000000a00 */
[----:B------:R-:W-:Y:S01]  /*4d60*/  SHF.R.U32.HI R4, RZ, UR11, R5 ;  /* 0x0000000bff047c19 */ /* 0x000fe20008011605 */
[----:B------:R-:W2:Y:S01]  /*4d70*/  LDC R24, c[0x0][0x144] ;  /* 0x00005100ff187b82 */ /* 0x000ea20000000800 */
[----:B------:R-:W-:Y:S01]  /*4d80*/  IADD3 R7, P1, RZ, -R8, RZ ;  /* 0x80000008ff077210 */ /* 0x000fe20007f3e0ff */
[----:B------:R-:W-:Y:S01]  /*4d90*/  ULDC.64 UR12, c[0x0][0x640] ;  /* 0x00019000000c7ab9 */ /* 0x000fe20000000a00 */
[----:B0-----:R-:W-:Y:S01]  /*4da0*/  I2FP.F32.U32 R9, R15 ;  /* 0x0000000f00097245 */ /* 0x001fe20000201000 */
[----:B------:R-:W-:Y:S02]  /*4db0*/  ULDC UR10, c[0x0][0x608] ;  /* 0x00018200000a7ab9 */ /* 0x000fe40000000800 */
[----:B------:R-:W-:Y:S01]  /*4dc0*/  IMAD.X R4, RZ, RZ, ~R4, P1 ;  /* 0x000000ffff047224 */ /* 0x000fe200008e0e04 */
[----:B------:R-:W-:Y:S01]  /*4dd0*/  ISETP.NE.U32.AND P1, PT, RZ, UR12, PT ;  /* 0x0000000cff007c0c */ /* 0x000fe2000bf25070 */
[----:B------:R-:W0:Y:S02]  /*4de0*/  LDC R21, c[0x0][0x148] ;  /* 0x00005200ff157b82 */ /* 0x000e240000000800 */
[----:B------:R-:W-:Y:S01]  /*4df0*/  IMAD R6, R4, UR8, RZ ;  /* 0x0000000804067c24 */ /* 0x000fe2000f8e02ff */
[----:B------:R-:W-:Y:S01]  /*4e00*/  ISETP.NE.AND.EX P1, PT, RZ, UR13, PT, P1 ;  /* 0x0000000dff007c0c */ /* 0x000fe2000bf25310 */
[----:B------:R-:W-:Y:S01]  /*4e10*/  IMAD.WIDE.U32 R4, R7, UR8, R16 ;  /* 0x0000000807047c25 */ /* 0x000fe2000f8e0010 */
[----:B------:R-:W-:-:S03]  /*4e20*/  ULDC UR8, c[0x0][0x150] ;  /* 0x0000540000087ab9 */ /* 0x000fc60000000800 */
[----:B------:R-:W-:Y:S02]  /*4e30*/  IMAD R7, R7, UR9, R6 ;  /* 0x0000000907077c24 */ /* 0x000fe4000f8e0206 */
[----:B------:R-:W-:Y:S01]  /*4e40*/  FMUL R6, R9, UR8 ;  /* 0x0000000809067c20 */ /* 0x000fe20008400000 */
[----:B------:R-:W-:Y:S01]  /*4e50*/  ULDC UR8, c[0x0][0x618] ;  /* 0x0001860000087ab9 */ /* 0x000fe20000000800 */
[----:B------:R-:W-:Y:S01]  /*4e60*/  ULDC UR9, c[0x0][0x154] ;  /* 0x0000550000097ab9 */ /* 0x000fe20000000800 */
[----:B------:R-:W-:-:S03]  /*4e70*/  IMAD.IADD R5, R5, 0x1, R7 ;  /* 0x0000000105057824 */ /* 0x000fc600078e0207 */
[----:B------:R-:W3:Y:S02]  /*4e80*/  F2I.U32.TRUNC.NTZ R6, R6 ;  /* 0x0000000600067305 */ /* 0x000ee4000020f000 */
[----:B------:R-:W-:Y:S02]  /*4e90*/  SHF.R.U64 R9, R4, UR8, R5 ;  /* 0x0000000804097c19 */ /* 0x000fe40008001205 */
[----:B-1----:R-:W-:-:S05]  /*4ea0*/  I2FP.F32.U32 R4, R14 ;  /* 0x0000000e00047245 */ /* 0x002fca0000201000 */
[----:B------:R-:W-:Y:S01]  /*4eb0*/  FMUL R22, R4, UR9 ;  /* 0x0000000904167c20 */ /* 0x000fe20008400000 */
[----:B------:R-:W-:Y:S01]  /*4ec0*/  SHF.R.U32.HI R4, RZ, UR8, R5 ;  /* 0x00000008ff047c19 */ /* 0x000fe20008011605 */
[----:B------:R-:W-:-:S03]  /*4ed0*/  ULDC UR8, c[0x0][0x658] ;  /* 0x0001960000087ab9 */ /* 0x000fc60000000800 */
[--C-:B------:R-:W-:Y:S01]  /*4ee0*/  SHF.R.U64 R20, R9, UR10, R4.reuse ;  /* 0x0000000a09147c19 */ /* 0x100fe20008001204 */
[----:B------:R-:W1:Y:S01]  /*4ef0*/  F2I.U32.TRUNC.NTZ R22, R22 ;  /* 0x0000001600167305 */ /* 0x000e62000020f000 */
[----:B------:R-:W-:Y:S01]  /*4f00*/  SHF.R.U32.HI R5, RZ, UR10, R4 ;  /* 0x0000000aff057c19 */ /* 0x000fe20008011604 */
[----:B---3--:R-:W-:-:S03]  /*4f10*/  IMAD.MOV R6, RZ, RZ, -R6 ;  /* 0x000000ffff067224 */ /* 0x008fc600078e0a06 */
[----:B------:R-:W-:Y:S01]  /*4f20*/  SHF.R.U64 R18, R20, UR8, R5 ;  /* 0x0000000814127c19 */ /* 0x000fe20008001205 */
[----:B--2---:R-:W-:Y:S01]  /*4f30*/  IMAD R15, R24, R6, R15 ;  /* 0x00000006180f7224 */ /* 0x004fe200078e020f */
[----:B------:R-:W-:-:S03]  /*4f40*/  SHF.R.U32.HI R23, RZ, UR8, R5 ;  /* 0x00000008ff177c19 */ /* 0x000fc60008011605 */
[----:B------:R-:W-:Y:S02]  /*4f50*/  IMAD.MOV.U32 R4, RZ, RZ, R18 ;  /* 0x000000ffff047224 */ /* 0x000fe400078e0012 */
[----:B------:R-:W-:Y:S01]  /*4f60*/  IMAD.MOV.U32 R5, RZ, RZ, R23 ;  /* 0x000000ffff057224 */ /* 0x000fe200078e0017 */
[----:B-1----:R-:W-:Y:S06]  /*4f70*/  @!P1 BRA `(.L_x_81) ;  /* 0x0000000000289947 */ /* 0x002fec0003800000 */
[----:B------:R-:W-:Y:S02]  /*4f80*/  ULDC UR8, c[0x0][0x64c] ;  /* 0x0001930000087ab9 */ /* 0x000fe40000000800 */
[----:B------:R-:W-:-:S05]  /*4f90*/  IADD3 R5, P1, R18, UR8, RZ ;  /* 0x0000000812057c10 */ /* 0x000fca000ff3e0ff */
[----:B------:R-:W-:-:S04]  /*4fa0*/  IMAD.X R23, RZ, RZ, R23, P1 ;  /* 0x000000ffff177224 */ /* 0x000fc800008e0617 */
[----:B------:R-:W-:-:S04]  /*4fb0*/  IMAD.WIDE.U32 R6, R23, UR12, RZ ;  /* 0x0000000c17067c25 */ /* 0x000fc8000f8e00ff */
[----:B------:R-:W-:-:S04]  /*4fc0*/  IMAD.WIDE.U32 R6, P1, R5, UR13, R6 ;  /* 0x0000000d05067c25 */ /* 0x000fc8000f820006 */
[----:B------:R-:W-:-:S04]  /*4fd0*/  IMAD.WIDE.U32 R4, R5, UR12, RZ ;  /* 0x0000000c05047c25 */ /* 0x000fc8000f8e00ff */
[----:B------:R-:W-:Y:S01]  /*4fe0*/  IMAD.MOV.U32 R4, RZ, RZ, R7 ;  /* 0x000000ffff047224 */ /* 0x000fe200078e0007 */
[----:B------:R-:W-:Y:S01]  /*4ff0*/  IADD3 RZ, P3, R5, R6, RZ ;  /* 0x0000000605ff7210 */ /* 0x000fe20007f7e0ff */
[----:B------:R-:W-:-:S04]  /*5000*/  IMAD.X R5, RZ, RZ, RZ, P1 ;  /* 0x000000ffff057224 */ /* 0x000fc800008e06ff */
[----:B------:R-:W-:-:S08]  /*5010*/  IMAD.WIDE.U32.X R4, R23, UR13, R4, P3 ;  /* 0x0000000d17047c25 */ /* 0x000fd000098e0404 */
.L_x_81:
[----:B------:R-:W-:Y:S01]  /*5020*/  ISETP.NE.AND P1, PT, R2, 0x1, PT ;  /* 0x000000010200780c */ /* 0x000fe20003f25270 */
[----:B------:R-:W-:Y:S01]  /*5030*/  ULDC UR8, c[0x0][0x648] ;  /* 0x0001920000087ab9 */ /* 0x000fe20000000800 */
[----:B------:R-:W-:Y:S01]  /*5040*/  LOP3.LUT R20, R20, UR6, RZ, 0xc0, !PT ;  /* 0x0000000614147c12 */ /* 0x000fe2000f8ec0ff */
[----:B------:R-:W-:Y:S01]  /*5050*/  IMAD.MOV R22, RZ, RZ, -R22 ;  /* 0x000000ffff167224 */ /* 0x000fe200078e0a16 */
[----:B------:R-:W-:Y:S01]  /*5060*/  SHF.R.U64 R5, R4, UR8, R5 ;  /* 0x0000000804057c19 */ /* 0x000fe20008001205 */
[----:B------:R-:W-:Y:S01]  /*5070*/  ULDC UR8, c[0x0][0x638] ;  /* 0x00018e0000087ab9 */ /* 0x000fe20000000800 */
[----:B------:R-:W-:Y:S01]  /*5080*/  LOP3.LUT R9, R9, UR4, RZ, 0xc0, !PT ;  /* 0x0000000409097c12 */ /* 0x000fe2000f8ec0ff */
[----:B------:R-:W-:Y:S01]  /*5090*/  ULDC UR9, c[0x0][0x610] ;  /* 0x0001840000097ab9 */ /* 0x000fe20000000800 */
[----:B------:R-:W-:Y:S02]  /*50a0*/  IMAD.MOV.U32 R4, RZ, RZ, 0x1 ;  /* 0x00000001ff047424 */ /* 0x000fe400078e00ff */
[----:B------:R-:W-:-:S02]  /*50b0*/  IMAD.MOV R7, RZ, RZ, -R5 ;  /* 0x000000ffff077224 */ /* 0x000fc400078e0a05 */
[----:B------:R-:W-:Y:S02]  /*50c0*/  IMAD R20, R5, UR5, R20 ;  /* 0x0000000505147c24 */ /* 0x000fe4000f8e0214 */
[----:B0-----:R-:W-:Y:S02]  /*50d0*/  @P1 IMAD R15, R21, R22, R14 ;  /* 0x00000016150f1224 */ /* 0x001fe400078e020e */
[----:B------:R-:W-:Y:S01]  /*50e0*/  IMAD R18, R7, UR8, R18 ;  /* 0x0000000807127c24 */ /* 0x000fe2000f8e0212 */
[----:B------:R-:W-:Y:S01]  /*50f0*/  ULDC UR8, c[0x0][0x600] ;  /* 0x0001800000087ab9 */ /* 0x000fe20000000800 */
[----:B------:R-:W-:Y:S02]  /*5100*/  IMAD R15, R20, UR9, R15 ;  /* 0x00000009140f7c24 */ /* 0x000fe4000f8e020f */
[----:B------:R-:W-:-:S05]  /*5110*/  IMAD R18, R18, UR8, R9 ;  /* 0x0000000812127c24 */ /* 0x000fca000f8e0209 */
[----:B------:R-:W-:Y:S02]  /*5120*/  SEL R20, R18, R15, !P1 ;  /* 0x0000000f12147207 */ /* 0x000fe40004800000 */
[----:B------:R-:W-:-:S07]  /*5130*/  SEL R9, R15, R18, !P1 ;  /* 0x000000120f097207 */ /* 0x000fce0004800000 */
.L_x_79:
[----:B------:R-:W-:Y:S05]  /*5140*/  BSYNC B1 ;  /* 0x0000000000017941 */ /* 0x000fea0003800000 */
.L_x_78:
[----:B------:R-:W-:-:S13]  /*5150*/  LOP3.LUT P1, RZ, R4, 0xff, RZ, 0xc0, !PT ;  /* 0x000000ff04ff7812 */ /* 0x000fda000782c0ff */
[----:B------:R-:W-:Y:S05]  /*5160*/  @P1 BRA `(.L_x_82) ;  /* 0xfffffff4001c1947 */ /* 0x000fea000383ffff */
[----:B------:R-:W-:Y:S05]  /*5170*/  BSYNC B0 ;  /* 0x0000000000007941 */ /* 0x000fea0003800000 */
.L_x_70:
[----:B------:R-:W-:-:S03]  /*5180*/  UMOV UR8, 0xffffffff ;  /* 0xffffffff00087882 */ /* 0x000fc60000000000 */
[----:B------:R-:W-:Y:S05]  /*5190*/  BRA.DIV UR8, `(.L_x_83) ;  /* 0x0000000208f07947 */ /* 0x000fea000b800000 */
[----:B------:R-:W-:-:S13]  /*51a0*/  ELECT P6, URZ, PT ;  /* 0x00000000003f782f */ /* 0x000fda00038c0000 */
.L_x_96:
[----:B------:R-:W-:Y:S04]  /*51b0*/  BSSY B0, `(.L_x_84) ;  /* 0x0000022000007945 */ /* 0x000fe80003800000 */
[----:B------:R-:W-:Y:S05]  /*51c0*/  @!P6 BRA `(.L_x_85) ;  /* 0x000000000080e947 */ /* 0x000fea0003800000 */
[----:B------:R-:W-:-:S04]  /*51d0*/  LOP3.LUT R19, R19, 0x2, RZ, 0xfc, !PT ;  /* 0x0000000213137812 */ /* 0x000fc800078efcff */
[----:B------:R-:W-:-:S13]  /*51e0*/  ISETP.NE.AND P0, PT, R19, 0x3, PT ;  /* 0x000000031300780c */ /* 0x000fda0003f05270 */
[----:B------:R-:W-:Y:S05]  /*51f0*/  @!P0 BRA `(.L_x_86) ;  /* 0x0000000000048947 */ /* 0x000fea0003800000 */
[----:B------:R-:W-:Y:S01]  /*5200*/  BPT.TRAP 0x1 ;  /* 0x000000040000795c */ /* 0x000fe20000300000 */
.L_x_86:
[----:B------:R-:W0:Y:S01]  /*5210*/  S2R R3, SR_CgaCtaId ;  /* 0x0000000000037919 */ /* 0x000e220000008800 */
[----:B------:R-:W-:-:S04]  /*5220*/  MOV R2, 0x400 ;  /* 0x0000040000027802 */ /* 0x000fc80000000f00 */
[----:B0-----:R-:W-:Y:S02]  /*5230*/  LEA R3, R3, R2, 0x18 ;  /* 0x0000000203037211 */ /* 0x001fe400078ec0ff */
[----:B------:R-:W-:-:S03]  /*5240*/  SHF.L.U32 R2, R0, 0x1f, RZ ;  /* 0x0000001f00027819 */ /* 0x000fc600000006ff */
[----:B------:R-:W-:-:S04]  /*5250*/  VIADD R3, R3, 0x18 ;  /* 0x0000001803037836 */ /* 0x000fc80000000000 */
[C---:B------:R-:W-:Y:S02]  /*5260*/  IMAD R7, R12.reuse, 0x8, R3 ;  /* 0x000000080c077824 */ /* 0x040fe400078e0203 */
[----:B------:R-:W-:Y:S02]  /*5270*/  VIADD R12, R12, 0x1 ;  /* 0x000000010c0c7836 */ /* 0x000fe40000000000 */
[----:B------:R-:W0:Y:S03]  /*5280*/  SYNCS.PHASECHK.TRANS64.TRYWAIT P0, [R7+URZ], R2 ;  /* 0x00000002070075a7 */ /* 0x000e26000800017f */
[----:B------:R-:W-:-:S04]  /*5290*/  ISETP.NE.AND P1, PT, R12, 0x3, PT ;  /* 0x000000030c00780c */ /* 0x000fc80003f25270 */
[----:B------:R-:W-:Y:S02]  /*52a0*/  SEL R5, RZ, 0x1, P1 ;  /* 0x00000001ff057807 */ /* 0x000fe40000800000 */
[----:B------:R-:W-:Y:S02]  /*52b0*/  SEL R12, R12, RZ, P1 ;  /* 0x000000ff0c0c7207 */ /* 0x000fe40000800000 */
[----:B------:R-:W-:-:S03]  /*52c0*/  LOP3.LUT R5, R0, R5, RZ, 0x3c, !PT ;  /* 0x0000000500057212 */ /* 0x000fc600078e3cff */
[----:B------:R-:W-:Y:S01]  /*52d0*/  IMAD R9, R12, 0x8, R3 ;  /* 0x000000080c097824 */ /* 0x000fe200078e0203 */
[----:B------:R-:W-:Y:S01]  /*52e0*/  SHF.L.U32 R4, R5, 0x1f, RZ ;  /* 0x0000001f05047819 */ /* 0x000fe200000006ff */
[----:B0-----:R-:W-:Y:S06]  /*52f0*/  @!P0 BRA `(.L_x_87) ;  /* 0x0000000000b88947 */ /* 0x001fec0003800000 */
.L_x_97:
[----:B------:R-:W1:Y:S01]  /*5300*/  SYNCS.PHASECHK.TRANS64.TRYWAIT P0, [R9+URZ], R4 ;  /* 0x00000004090075a7 */ /* 0x000e62000800017f */
[----:B------:R-:W-:-:S05]  /*5310*/  VIADD R0, R12, 0x1 ;  /* 0x000000010c007836 */ /* 0x000fca0000000000 */
[----:B------:R-:W-:-:S04]  /*5320*/  ISETP.NE.AND P1, PT, R0, 0x3, PT ;  /* 0x000000030000780c */ /* 0x000fc80003f25270 */
[----:B0-----:R-:W-:Y:S02]  /*5330*/  SEL R2, RZ, 0x1, P1 ;  /* 0x00000001ff027807 */ /* 0x001fe40000800000 */
[----:B------:R-:W-:Y:S02]  /*5340*/  SEL R0, R0, RZ, P1 ;  /* 0x000000ff00007207 */ /* 0x000fe40000800000 */
[----:B------:R-:W-:Y:S01]  /*5350*/  LOP3.LUT R2, R5, R2, RZ, 0x3c, !PT ;  /* 0x0000000205027212 */ /* 0x000fe200078e3cff */
[----:B-1----:R-:W-:Y:S06]  /*5360*/  @!P0 BRA `(.L_x_88) ;  /* 0x0000000000b08947 */ /* 0x002fec0003800000 */
.L_x_98:
[----:B------:R-:W-:Y:S01]  /*5370*/  IMAD R3, R0, 0x8, R3 ;  /* 0x0000000800037824 */ /* 0x000fe200078e0203 */
[----:B------:R-:W-:-:S07]  /*5380*/  SHF.L.U32 R0, R2, 0x1f, RZ ;  /* 0x0000001f02007819 */ /* 0x000fce00000006ff */
.L_x_89:
[----:B-1----:R1:W2:Y:S02]  /*5390*/  SYNCS.PHASECHK.TRANS64.TRYWAIT P0, [R3+URZ], R0 ;  /* 0x00000000030075a7 */ /* 0x0022a4000800017f */
[----:B--2---:R-:W-:Y:S05]  /*53a0*/  @!P0 NANOSLEEP.SYNCS 0x989680 ;  /* 0x009896800000895d */ /* 0x004fea0003900000 */
[----:B------:R-:W2:Y:S02]  /*53b0*/  @!P0 SYNCS.PHASECHK.TRANS64 P0, [R3+URZ], R0 ;  /* 0x00000000030085a7 */ /* 0x000ea4000800007f */
[----:B--2---:R-:W-:Y:S05]  /*53c0*/  @!P0 BRA `(.L_x_89) ;  /* 0xfffffffc00f08947 */ /* 0x004fea000383ffff */
.L_x_85:
[----:B------:R-:W-:Y:S05]  /*53d0*/  BSYNC B0 ;  /* 0x0000000000007941 */ /* 0x000fea0003800000 */
.L_x_84:
[----:B------:R-:W-:Y:S05]  /*53e0*/  EXIT ;  /* 0x000000000000794d */ /* 0x000fea0003800000 */
.L_x_17:
[----:B---3--:R3:W4:Y:S02]  /*53f0*/  SYNCS.PHASECHK.TRANS64.TRYWAIT P1, [R3+URZ], R0 ;  /* 0x00000000030075a7 */ /* 0x008724000802017f */
[----:B----4-:R-:W-:Y:S05]  /*5400*/  @!P1 NANOSLEEP.SYNCS 0x989680 ;  /* 0x009896800000995d */ /* 0x010fea0003900000 */
[----:B------:R-:W4:Y:S02]  /*5410*/  @!P1 SYNCS.PHASECHK.TRANS64 P1, [R3+URZ], R0 ;  /* 0x00000000030095a7 */ /* 0x000f24000802007f */
[----:B----4-:R-:W-:Y:S05]  /*5420*/  @!P1 BRA `(.L_x_17) ;  /* 0xfffffffc00f09947 */ /* 0x010fea000383ffff */
[----:B------:R-:W-:Y:S05]  /*5430*/  BRA `(.L_x_16) ;  /* 0xffffffbc00a87947 */ /* 0x000fea000383ffff */
.L_x_22:
[----:B-1----:R1:W2:Y:S02]  /*5440*/  SYNCS.PHASECHK.TRANS64.TRYWAIT P1, [R5+URZ], R4 ;  /* 0x00000004050075a7 */ /* 0x0022a4000802017f */
[----:B--2---:R-:W-:Y:S05]  /*5450*/  @!P1 NANOSLEEP.SYNCS 0x989680 ;  /* 0x009896800000995d */ /* 0x004fea0003900000 */
[----:B------:R-:W2:Y:S02]  /*5460*/  @!P1 SYNCS.PHASECHK.TRANS64 P1, [R5+URZ], R4 ;  /* 0x00000004050095a7 */ /* 0x000ea4000802007f */
[----:B--2---:R-:W-:Y:S05]  /*5470*/  @!P1 BRA `(.L_x_22) ;  /* 0xfffffffc00f09947 */ /* 0x004fea000383ffff */
[----:B------:R-:W-:Y:S05]  /*5480*/  BRA `(.L_x_21) ;  /* 0xffffffc400c87947 */ /* 0x000fea000383ffff */
.L_x_71:
[----:B------:R-:W-:Y:S01]  /*5490*/  BSSY B1, `(.L_x_90) ;  /* 0x0000006000017945 */ /* 0x000fe20003800000 */
[----:B------:R-:W-:-:S07]  /*54a0*/  IMAD.MOV.U32 R15, RZ, RZ, -0x1 ;  /* 0xffffffffff0f7424 */ /* 0x000fce00078e00ff */
[----:B------:R-:W-:Y:S05]  /*54b0*/  WARPSYNC.COLLECTIVE R15, `(.L_x_91) ;  /* 0x000000000f0c7348 */ /* 0x000fea0003c00000 */
[----:B------:R-:W-:Y:S02]  /*54c0*/  ELECT P6, UR62, PT ;  /* 0x00000000003e782f */ /* 0x000fe400038c0000 */
[----:B------:R-:W-:Y:S01]  /*54d0*/  MOV R14, UR62 ;  /* 0x0000003e000e7c02 */ /* 0x000fe20008000f00 */
[----:B------:R-:W-:Y:S10]  /*54e0*/  ENDCOLLECTIVE ;  /* 0x000000000000791b */ /* 0x000ff40003800000 */
.L_x_91:
[----:B------:R-:W-:Y:S05]  /*54f0*/  BSYNC B1 ;  /* 0x0000000000017941 */ /* 0x000fea0003800000 */
.L_x_90:
[----:B------:R-:W-:Y:S05]  /*5500*/  BRA `(.L_x_92) ;  /* 0xfffffff000407947 */ /* 0x000fea000383ffff */
.L_x_74:
[----:B0-----:R0:W1:Y:S02]  /*5510*/  SYNCS.PHASECHK.TRANS64.TRYWAIT P1, [R14+URZ+0x18], R7 ;  /* 0x000018070e0075a7 */ /* 0x001064000802017f */
[----:B-1----:R-:W-:Y:S05]  /*5520*/  @!P1 NANOSLEEP.SYNCS 0x989680 ;  /* 0x009896800000995d */ /* 0x002fea0003900000 */
[----:B------:R-:W1:Y:S02]  /*5530*/  @!P1 SYNCS.PHASECHK.TRANS64 P1, [R14+URZ+0x18], R7 ;  /* 0x000018070e0095a7 */ /* 0x000e64000802007f */
[----:B-1----:R-:W-:Y:S05]  /*5540*/  @!P1 BRA `(.L_x_74) ;  /* 0xfffffffc00f09947 */ /* 0x002fea000383ffff */
[----:B------:R-:W-:Y:S05]  /*5550*/  BRA `(.L_x_93) ;  /* 0xfffffff000747947 */ /* 0x000fea000383ffff */
.L_x_83:
[----:B------:R-:W-:Y:S01]  /*5560*/  BSSY B0, `(.L_x_94) ;  /* 0x0000006000007945 */ /* 0x000fe20003800000 */
[----:B------:R-:W-:-:S07]  /*5570*/  IMAD.MOV.U32 R15, RZ, RZ, -0x1 ;  /* 0xffffffffff0f7424 */ /* 0x000fce00078e00ff */
[----:B------:R-:W-:Y:S05]  /*5580*/  WARPSYNC.COLLECTIVE R15, `(.L_x_95) ;  /* 0x000000000f0c7348 */ /* 0x000fea0003c00000 */
[----:B------:R-:W-:Y:S02]  /*5590*/  ELECT P6, UR62, PT ;  /* 0x00000000003e782f */ /* 0x000fe400038c0000 */
[----:B------:R-:W-:Y:S01]  /*55a0*/  MOV R14, UR62 ;  /* 0x0000003e000e7c02 */ /* 0x000fe20008000f00 */
[----:B------:R-:W-:Y:S10]  /*55b0*/  ENDCOLLECTIVE ;  /* 0x000000000000791b */ /* 0x000ff40003800000 */
.L_x_95:
[----:B------:R-:W-:Y:S05]  /*55c0*/  BSYNC B0 ;  /* 0x0000000000007941 */ /* 0x000fea0003800000 */
.L_x_94:
[----:B------:R-:W-:Y:S05]  /*55d0*/  BRA `(.L_x_96) ;  /* 0xfffffff800f47947 */ /* 0x000fea000383ffff */
.L_x_87:
[----:B0-----:R0:W1:Y:S02]  /*55e0*/  SYNCS.PHASECHK.TRANS64.TRYWAIT P0, [R7+URZ], R2 ;  /* 0x00000002070075a7 */ /* 0x001064000800017f */
[----:B-1----:R-:W-:Y:S05]  /*55f0*/  @!P0 NANOSLEEP.SYNCS 0x989680 ;  /* 0x009896800000895d */ /* 0x002fea0003900000 */
[----:B------:R-:W1:Y:S02]  /*5600*/  @!P0 SYNCS.PHASECHK.TRANS64 P0, [R7+URZ], R2 ;  /* 0x00000002070085a7 */ /* 0x000e64000800007f */
[----:B-1----:R-:W-:Y:S05]  /*5610*/  @!P0 BRA `(.L_x_87) ;  /* 0xfffffffc00f08947 */ /* 0x002fea000383ffff */
[----:B------:R-:W-:Y:S05]  /*5620*/  BRA `(.L_x_97) ;  /* 0xfffffffc00347947 */ /* 0x000fea000383ffff */
.L_x_88:
[----:B0-----:R0:W1:Y:S02]  /*5630*/  SYNCS.PHASECHK.TRANS64.TRYWAIT P0, [R9+URZ], R4 ;  /* 0x00000004090075a7 */ /* 0x001064000800017f */
[----:B-1----:R-:W-:Y:S05]  /*5640*/  @!P0 NANOSLEEP.SYNCS 0x989680 ;  /* 0x009896800000895d */ /* 0x002fea0003900000 */
[----:B------:R-:W1:Y:S02]  /*5650*/  @!P0 SYNCS.PHASECHK.TRANS64 P0, [R9+URZ], R4 ;  /* 0x00000004090085a7 */ /* 0x000e64000800007f */
[----:B-1----:R-:W-:Y:S05]  /*5660*/  @!P0 BRA `(.L_x_88) ;  /* 0xfffffffc00f08947 */ /* 0x002fea000383ffff */
[----:B------:R-:W-:Y:S05]  /*5670*/  BRA `(.L_x_98) ;  /* 0xfffffffc003c7947 */ /* 0x000fea000383ffff */
.L_x_99:
[----:B------:R-:W-:-:S00]  /*5680*/  BRA `(.L_x_99) ;  /* 0xfffffffc00fc7947 */ /* 0x000fc0000383ffff */
[----:B------:R-:W-:-:S00]  /*5690*/  NOP ;  /* 0x0000000000007918 */ /* 0x000fc00000000000 */
        /* <DEDUP_REMOVED lines=14> */
.L_x_100:


//--------------------- .nv.global.init           --------------------------
	.section	.nv.global.init,"aw",@progbits
.nv.global.init:
	.type		$str$22,@object
	.size		$str$22,($str$23 - $str$22)
$str$22:
        /*0000*/ 	.byte	0x6b, 0x5f, 0x74, 0x69, 0x6c, 0x65, 0x5f, 0x63, 0x6f, 0x75, 0x6e, 0x74, 0x20, 0x3e, 0x3d, 0x20
        /*0010*/ 	.byte	0x31, 0x00
	.type		$str$23,@object
	.size		$str$23,(__unnamed_1 - $str$23)
$str$23:
        /*0012*/ 	.byte	0x2f, 0x74, 0x6d, 0x70, 0x2f, 0x63, 0x75, 0x74, 0x6c, 0x61, 0x73, 0x73, 0x5f, 0x73, 0x77, 0x65
        /*0022*/ 	.byte	0x65, 0x70, 0x5f, 0x73, 0x72, 0x63, 0x2f, 0x69, 0x6e, 0x63, 0x6c, 0x75, 0x64, 0x65, 0x2f, 0x63
        /*0032*/ 	.byte	0x75, 0x74, 0x6c, 0x61, 0x73, 0x73, 0x2f, 0x67, 0x65, 0x6d, 0x6d, 0x2f, 0x63, 0x6f, 0x6c, 0x6c
        /*0042*/ 	.byte	0x65, 0x63, 0x74, 0x69, 0x76, 0x65, 0x2f, 0x73, 0x6d, 0x39, 0x30, 0x5f, 0x6d, 0x6d, 0x61, 0x5f
        /*0052*/ 	.byte	0x74, 0x6d, 0x61, 0x5f, 0x67, 0x6d, 0x6d, 0x61, 0x5f, 0x73, 0x73, 0x5f, 0x77, 0x61, 0x72, 0x70
        /*0062*/ 	.byte	0x73, 0x70, 0x65, 0x63, 0x69, 0x61, 0x6c, 0x69, 0x7a, 0x65, 0x64, 0x2e, 0x68, 0x70, 0x70, 0x00
	.type		__unnamed_1,@object
	.size		__unnamed_1,(.L_0 - __unnamed_1)
__unnamed_1:
        /*0072*/ 	.byte	0x76, 0x6f, 0x69, 0x64, 0x20, 0x63, 0x75, 0x74, 0x6c, 0x61, 0x73, 0x73, 0x3a, 0x3a, 0x67, 0x65
        /* <DEDUP_REMOVED lines=172> */
        /*0b42*/ 	.byte	0x00
.L_0:


//--------------------- .nv.shared._ZN7cutlass13device_kernelINS_4gemm6kernel13GemmUniversalIN4cute5tupleIJiiiiEEENS1_10collective13CollectiveMmaINS1_34MainloopSm90TmaGmmaWarpSpecializedILi3ENS5_IJNS4_1CILi1EEESB_SB_EEENS1_35KernelTmaWarpSpecializedCooperativeEEENS5_IJNSA_ILi256EEENSA_ILi16EEESF_EEEaNS5_IJlSB_lEEEaSI_NS4_8TiledMMAINS4_8MMA_AtomIJNS4_4SM904GMMA26MMA_64x16x32_S32S8S8_SS_TNEEEENS4_6LayoutINS5_IJNSA_ILi2EEESB_SB_EEENS5_IJSB_NSA_ILi0EEESS_EEEEENS5_IJNS4_10UnderscoreESV_SV_EEEEENS4_13SM90_TMA_LOADENS4_14ComposedLayoutINS4_7SwizzleILi3ELi4ELi3EEENS4_18smem_ptr_flag_bitsILi8EEENSP_INS5_IJNSA_ILi8EEENSA_ILi128EEEEEENS5_IJS15_SB_EEEEEEEvNS4_8identityESY_S19_vS1A_EENS_8epilogue10collective6detail29Sm90TmaWarpSpecializedAdapterINS1D_15DefaultEpilogueIaSI_SI_NS1C_6thread17LinearCombinationIaLi1EiiLNS1H_9ScaleType4KindE0ELNS_15FloatRoundStyleE2EaEENS1_15EpilogueDefaultEEEEEvvEEEEvNT_6ParamsE --------------------------
	.section	.nv.shared._ZN7cutlass13device_kernelINS_4gemm6kernel13GemmUniversalIN4cute5tupleIJiiiiEEENS1_10collective13CollectiveMmaINS1_34MainloopSm90TmaGmmaWarpSpecializedILi3ENS5_IJNS4_1CILi1EEESB_SB_EEENS1_35KernelTmaWarpSpecializedCooperativeEEENS5_IJNSA_ILi256EEENSA_ILi16EEESF_EEEaNS5_IJlSB_lEEEaSI_NS4_8TiledMMAINS4_8MMA_AtomIJNS4_4SM904GMMA26MMA_64x16x32_S32S8S8_SS_TNEEEENS4_6LayoutINS5_IJNSA_ILi2EEESB_SB_EEENS5_IJSB_NSA_ILi0EEESS_EEEEENS5_IJNS4_10UnderscoreESV_SV_EEEEENS4_13SM90_TMA_LOADENS4_14ComposedLayoutINS4_7SwizzleILi3ELi4ELi3EEENS4_18smem_ptr_flag_bitsILi8EEENSP_INS5_IJNSA_ILi8EEENSA_ILi128EEEEEENS5_IJS15_SB_EEEEEEEvNS4_8identityESY_S19_vS1A_EENS_8epilogue10collective6detail29Sm90TmaWarpSpecializedAdapterINS1D_15DefaultEpilogueIaSI_SI_NS1C_6thread17LinearCombinationIaLi1EiiLNS1H_9ScaleType4KindE0ELNS_15FloatRoundStyleE2EaEENS1_15EpilogueDefaultEEEEEvvEEEEvNT_6ParamsE,"aw",@nobits
	.sectionflags	@""
	.align	16
	.zero		1024


//--------------------- .nv.shared.reserved.0     --------------------------
	.section	.nv.shared.reserved.0,"aw",@nobits
	.weak		__nv_reservedSMEM_offset_0_alias
	.size		__nv_reservedSMEM_offset_0_alias, 0, 0
	.other		__nv_reservedSMEM_offset_0_alias,@"STO_CUDA_RESERVED_SHARED STV_DEFAULT"
__nv_reservedSMEM_offset_0_alias:
	.zero		0


//--------------------- .nv.global                --------------------------
	.section	.nv.global,"aw",@nobits
.nv.global:
	.type		_ZN39_INTERNAL_a2bc6f27_4_k_cu_73c39de6_52754cute1_E,@object
	.size		_ZN39_INTERNAL_a2bc6f27_4_k_cu_73c39de6_52754cute1_E,(_ZN39_INTERNAL_a2bc6f27_4_k_cu_73c39de6_52754cuda3std3__45__cpo6cbeginE - _ZN39_INTERNAL_a2bc6f27_4_k_cu_73c39de6_52754cute1_E)
_ZN39_INTERNAL_a2bc6f27_4_k_cu_73c39de6_52754cute1_E:
	.zero		1
	.type		_ZN39_INTERNAL_a2bc6f27_4_k_cu_73c39de6_52754cuda3std3__45__cpo6cbeginE,@object
	.size		_ZN39_INTERNAL_a2bc6f27_4_k_cu_73c39de6_52754cuda3std3__45__cpo6cbeginE,(_ZN39_INTERNAL_a2bc6f27_4_k_cu_73c39de6_52754cuda3std3__48in_placeE - _ZN39_INTERNAL_a2bc6f27_4_k_cu_73c39de6_52754cuda3std3__45__cpo6cbeginE)
_ZN39_INTERNAL_a2bc6f27_4_k_cu_73c39de6_52754cuda3std3__45__cpo6cbeginE:
	.zero		1
	.type		_ZN39_INTERNAL_a2bc6f27_4_k_cu_73c39de6_52754cuda3std3__48in_placeE,@object
	.size		_ZN39_INTERNAL_a2bc6f27_4_k_cu_73c39de6_52754cuda3std3__48in_placeE,(_ZN39_INTERNAL_a2bc6f27_4_k_cu_73c39de6_52754cuda3std6ranges3__45__cpo9iter_moveE - _ZN39_INTERNAL_a2bc6f27_4_k_cu_73c39de6_52754cuda3std3__48in_placeE)
_ZN39_INTERNAL_a2bc6f27_4_k_cu_73c39de6_52754cuda3std3__48in_placeE:
	.zero		1
	.type		_ZN39_INTERNAL_a2bc6f27_4_k_cu_73c39de6_52754cuda3std6ranges3__45__cpo9iter_moveE,@object
	.size		_ZN39_INTERNAL_a2bc6f27_4_k_cu_73c39de6_52754cuda3std6ranges3__45__cpo9iter_moveE,(_ZN39_INTERNAL_a2bc6f27_4_k_cu_73c39de6_52754cuda3std3__45__cpo5beginE - _ZN39_INTERNAL_a2bc6f27_4_k_cu_73c39de6_52754cuda3std6ranges3__45__cpo9iter_moveE)
_ZN39_INTERNAL_a2bc6f27_4_k_cu_73c39de6_52754cuda3std6ranges3__45__cpo9iter_moveE:
	.zero		1
	.type		_ZN39_INTERNAL_a2bc6f27_4_k_cu_73c39de6_52754cuda3std3__45__cpo5beginE,@object
	.size		_ZN39_INTERNAL_a2bc6f27_4_k_cu_73c39de6_52754cuda3std3__45__cpo5beginE,(_ZN39_INTERNAL_a2bc6f27_4_k_cu_73c39de6_52754cuda3std3__441_GLOBAL__N__a2bc6f27_4_k_cu_73c39de6_52756ignoreE - _ZN39_INTERNAL_a2bc6f27_4_k_cu_73c39de6_52754cuda3std3__45__cpo5beginE)
_ZN39_INTERNAL_a2bc6f27_4_k_cu_73c39de6_52754cuda3std3__45__cpo5beginE:
	.zero		1
	.type		_ZN39_INTERNAL_a2bc6f27_4_k_cu_73c39de6_52754cuda3std3__441_GLOBAL__N__a2bc6f27_4_k_cu_73c39de6_52756ignoreE,@object
	.size		_ZN39_INTERNAL_a2bc6f27_4_k_cu_73c39de6_52754cuda3std3__441_GLOBAL__N__a2bc6f27_4_k_cu_73c39de6_52756ignoreE,(_ZN39_INTERNAL_a2bc6f27_4_k_cu_73c39de6_52754cute7productE - _ZN39_INTERNAL_a2bc6f27_4_k_cu_73c39de6_52754cuda3std3__441_GLOBAL__N__a2bc6f27_4_k_cu_73c39de6_52756ignoreE)
_ZN39_INTERNAL_a2bc6f27_4_k_cu_73c39de6_52754cuda3std3__441_GLOBAL__N__a2bc6f27_4_k_cu_73c39de6_52756ignoreE:
	.zero		1
	.type		_ZN39_INTERNAL_a2bc6f27_4_k_cu_73c39de6_52754cute7productE,@object
	.size		_ZN39_INTERNAL_a2bc6f27_4_k_cu_73c39de6_52754cute7productE,(_ZN39_INTERNAL_a2bc6f27_4_k_cu_73c39de6_52754cuda3std3__45__cpo3endE - _ZN39_INTERNAL_a2bc6f27_4_k_cu_73c39de6_52754cute7productE)
_ZN39_INTERNAL_a2bc6f27_4_k_cu_73c39de6_52754cute7productE:
	.zero		1
	.type		_ZN39_INTERNAL_a2bc6f27_4_k_cu_73c39de6_52754cuda3std3__45__cpo3endE,@object
	.size		_ZN39_INTERNAL_a2bc6f27_4_k_cu_73c39de6_52754cuda3std3__45__cpo3endE,(_ZN39_INTERNAL_a2bc6f27_4_k_cu_73c39de6_52754cuda3std3__419piecewise_constructE - _ZN39_INTERNAL_a2bc6f27_4_k_cu_73c39de6_52754cuda3std3__45__cpo3endE)
_ZN39_INTERNAL_a2bc6f27_4_k_cu_73c39de6_52754cuda3std3__45__cpo3endE:
	.zero		1
	.type		_ZN39_INTERNAL_a2bc6f27_4_k_cu_73c39de6_52754cuda3std3__419piecewise_constructE,@object
	.size		_ZN39_INTERNAL_a2bc6f27_4_k_cu_73c39de6_52754cuda3std3__419piecewise_constructE,(_ZN39_INTERNAL_a2bc6f27_4_k_cu_73c39de6_52754cuda3std3__45__cpo4cendE - _ZN39_INTERNAL_a2bc6f27_4_k_cu_73c39de6_52754cuda3std3__419piecewise_constructE)
_ZN39_INTERNAL_a2bc6f27_4_k_cu_73c39de6_52754cuda3std3__419piecewise_constructE:
	.zero		1
	.type		_ZN39_INTERNAL_a2bc6f27_4_k_cu_73c39de6_52754cuda3std3__45__cpo4cendE,@object
	.size		_ZN39_INTERNAL_a2bc6f27_4_k_cu_73c39de6_52754cuda3std3__45__cpo4cendE,(_ZN39_INTERNAL_a2bc6f27_4_k_cu_73c39de6_52754cuda3std6ranges3__45__cpo4swapE - _ZN39_INTERNAL_a2bc6f27_4_k_cu_73c39de6_52754cuda3std3__45__cpo4cendE)
_ZN39_INTERNAL_a2bc6f27_4_k_cu_73c39de6_52754cuda3std3__45__cpo4cendE:
	.zero		1
	.type		_ZN39_INTERNAL_a2bc6f27_4_k_cu_73c39de6_52754cuda3std6ranges3__45__cpo4swapE,@object
	.size		_ZN39_INTERNAL_a2bc6f27_4_k_cu_73c39de6_52754cuda3std6ranges3__45__cpo4swapE,(.L_8 - _ZN39_INTERNAL_a2bc6f27_4_k_cu_73c39de6_52754cuda3std6ranges3__45__cpo4swapE)
_ZN39_INTERNAL_a2bc6f27_4_k_cu_73c39de6_52754cuda3std6ranges3__45__cpo4swapE:
	.zero		1
.L_8:


//--------------------- .nv.constant0._ZN7cutlass13device_kernelINS_4gemm6kernel13GemmUniversalIN4cute5tupleIJiiiiEEENS1_10collective13CollectiveMmaINS1_34MainloopSm90TmaGmmaWarpSpecializedILi3ENS5_IJNS4_1CILi1EEESB_SB_EEENS1_35KernelTmaWarpSpecializedCooperativeEEENS5_IJNSA_ILi256EEENSA_ILi16EEESF_EEEaNS5_IJlSB_lEEEaSI_NS4_8TiledMMAINS4_8MMA_AtomIJNS4_4SM904GMMA26MMA_64x16x32_S32S8S8_SS_TNEEEENS4_6LayoutINS5_IJNSA_ILi2EEESB_SB_EEENS5_IJSB_NSA_ILi0EEESS_EEEEENS5_IJNS4_10UnderscoreESV_SV_EEEEENS4_13SM90_TMA_LOADENS4_14ComposedLayoutINS4_7SwizzleILi3ELi4ELi3EEENS4_18smem_ptr_flag_bitsILi8EEENSP_INS5_IJNSA_ILi8EEENSA_ILi128EEEEEENS5_IJS15_SB_EEEEEEEvNS4_8identityESY_S19_vS1A_EENS_8epilogue10collective6detail29Sm90TmaWarpSpecializedAdapterINS1D_15DefaultEpilogueIaSI_SI_NS1C_6thread17LinearCombinationIaLi1EiiLNS1H_9ScaleType4KindE0ELNS_15FloatRoundStyleE2EaEENS1_15EpilogueDefaultEEEEEvvEEEEvNT_6ParamsE --------------------------
	.section	.nv.constant0._ZN7cutlass13device_kernelINS_4gemm6kernel13GemmUniversalIN4cute5tupleIJiiiiEEENS1_10collective13CollectiveMmaINS1_34MainloopSm90TmaGmmaWarpSpecializedILi3ENS5_IJNS4_1CILi1EEESB_SB_EEENS1_35KernelTmaWarpSpecializedCooperativeEEENS5_IJNSA_ILi256EEENSA_ILi16EEESF_EEEaNS5_IJlSB_lEEEaSI_NS4_8TiledMMAINS4_8MMA_AtomIJNS4_4SM904GMMA26MMA_64x16x32_S32S8S8_SS_TNEEEENS4_6LayoutINS5_IJNSA_ILi2EEESB_SB_EEENS5_IJSB_NSA_ILi0EEESS_EEEEENS5_IJNS4_10UnderscoreESV_SV_EEEEENS4_13SM90_TMA_LOADENS4_14ComposedLayoutINS4_7SwizzleILi3ELi4ELi3EEENS4_18smem_ptr_flag_bitsILi8EEENSP_INS5_IJNSA_ILi8EEENSA_ILi128EEEEEENS5_IJS15_SB_EEEEEEEvNS4_8identityESY_S19_vS1A_EENS_8epilogue10collective6detail29Sm90TmaWarpSpecializedAdapterINS1D_15DefaultEpilogueIaSI_SI_NS1C_6thread17LinearCombinationIaLi1EiiLNS1H_9ScaleType4KindE0ELNS_15FloatRoundStyleE2EaEENS1_15EpilogueDefaultEEEEEvvEEEEvNT_6ParamsE,"a",@progbits
	.sectionflags	@""
	.align	4
.nv.constant0._ZN7cutlass13device_kernelINS_4gemm6kernel13GemmUniversalIN4cute5tupleIJiiiiEEENS1_10collective13CollectiveMmaINS1_34MainloopSm90TmaGmmaWarpSpecializedILi3ENS5_IJNS4_1CILi1EEESB_SB_EEENS1_35KernelTmaWarpSpecializedCooperativeEEENS5_IJNSA_ILi256EEENSA_ILi16EEESF_EEEaNS5_IJlSB_lEEEaSI_NS4_8TiledMMAINS4_8MMA_AtomIJNS4_4SM904GMMA26MMA_64x16x32_S32S8S8_SS_TNEEEENS4_6LayoutINS5_IJNSA_ILi2EEESB_SB_EEENS5_IJSB_NSA_ILi0EEESS_EEEEENS5_IJNS4_10UnderscoreESV_SV_EEEEENS4_13SM90_TMA_LOADENS4_14ComposedLayoutINS4_7SwizzleILi3ELi4ELi3EEENS4_18smem_ptr_flag_bitsILi8EEENSP_INS5_IJNSA_ILi8EEENSA_ILi128EEEEEENS5_IJS15_SB_EEEEEEEvNS4_8identityESY_S19_vS1A_EENS_8epilogue10collective6detail29Sm90TmaWarpSpecializedAdapterINS1D_15DefaultEpilogueIaSI_SI_NS1C_6thread17LinearCombinationIaLi1EiiLNS1H_9ScaleType4KindE0ELNS_15FloatRoundStyleE2EaEENS1_15EpilogueDefaultEEEEEvvEEEEvNT_6ParamsE:
	.zero		1664


//--------------------- SYMBOLS --------------------------

	.type		.nv.reservedSmem.offset0,@object
	.size		.nv.reservedSmem.offset0,0x4
	.type		__assertfail,@function
